# CuTe-DSL kernel — source=fa4 family=fa4_fwd_sm100
# config = {"dtype": "Float16", "causal": true, "use_2cta": false, "q_stage": 1, "head_dim": 96}


// ===== COMPILED SASS (sm_100a) =====

	.target	sm_100a

	.elftype	@"ET_EXEC"


//--------------------- .note.nv.tkinfo           --------------------------
	.section	.note.nv.tkinfo,"",@"SHT_NOTE"
	.sectionflags	@"SHF_NOTE_NV_TKINFO"
	.tkinfo
        /*0018*/ 	.word	0x00000081
        /*0030*/ 	.string	""
        /*0030*/ 	.string	"ptxas"
        /*0030*/ 	.string	"Cuda compilation tools, release 12.9, V12.9.83"
        /*0030*/ 	.string	"Build system must define TOOLS_VERSION_EXTENDED"
        /*0030*/ 	.string	"-O 3 -arch sm_100a "



//--------------------- .note.nv.cuver            --------------------------
	.section	.note.nv.cuver,"",@"SHT_NOTE"
	.sectionflags	@"SHF_NOTE_NV_CUVER"
        /*0018*/ 	.short	0x0001
        /*001a*/ 	.short	0x0064
        /*001c*/ 	.short	0x0001
        /*001e*/ 	.short	0x0000
        /*0020*/ 	.short	0x0001
        /*0022*/ 	.short	0x0000


//--------------------- .nv.info                  --------------------------
	.section	.nv.info,"",@"SHT_CUDA_INFO"
	.align	4


	//----- nvinfo : EIATTR_REGCOUNT
	.align		4
        /*0000*/ 	.byte	0x04, 0x2f
        /*0002*/ 	.short	(.L_4 - .L_3)
	.align		4
.L_3:
        /*0004*/ 	.word	index@(kernel_cutlass_kernel_flash_attncuteflash_fwd_sm100FlashAttentionForwardSm100_object_at__tensor0000o9611101213_tensor0000o9611101213_tensor0000o9610111213_tensor0000o9611101213_tensorptrf_0)
        /*0008*/ 	.word	0x00000080


	//----- nvinfo : EIATTR_FRAME_SIZE
	.align		4
.L_4:
        /*000c*/ 	.byte	0x04, 0x11
        /*000e*/ 	.short	(.L_6 - .L_5)
	.align		4
.L_5:
        /*0010*/ 	.word	index@($__internal_2_$__cuda_sm10x_tcgen05_guardrail_trap_unallocated_columns_being_dealloced)
        /*0014*/ 	.word	0x00000000


	//----- nvinfo : EIATTR_FRAME_SIZE
	.align		4
.L_6:
        /*0018*/ 	.byte	0x04, 0x11
        /*001a*/ 	.short	(.L_8 - .L_7)
	.align		4
.L_7:
        /*001c*/ 	.word	index@($__internal_1_$__cuda_sm10x_tcgen05_guardrail_trap_phase_invalid_during_alloc)
        /*0020*/ 	.word	0x00000000


	//----- nvinfo : EIATTR_FRAME_SIZE
	.align		4
.L_8:
        /*0024*/ 	.byte	0x04, 0x11
        /*0026*/ 	.short	(.L_10 - .L_9)
	.align		4
.L_9:
        /*0028*/ 	.word	index@($__internal_0_$__cuda_sm10x_tcgen05_guardrail_trap_col_being_dealloced_not_returned_by_alloc)
        /*002c*/ 	.word	0x00000000


	//----- nvinfo : EIATTR_FRAME_SIZE
	.align		4
.L_10:
        /*0030*/ 	.byte	0x04, 0x11
        /*0032*/ 	.short	(.L_12 - .L_11)
	.align		4
.L_11:
        /*0034*/ 	.word	index@(kernel_cutlass_kernel_flash_attncuteflash_fwd_sm100FlashAttentionForwardSm100_object_at__tensor0000o9611101213_tensor0000o9611101213_tensor0000o9610111213_tensor0000o9611101213_tensorptrf_0)
        /*0038*/ 	.word	0x00000000


	//----- nvinfo : EIATTR_MIN_STACK_SIZE
	.align		4
.L_12:
        /*003c*/ 	.byte	0x04, 0x12
        /*003e*/ 	.short	(.L_14 - .L_13)
	.align		4
.L_13:
        /*0040*/ 	.word	index@(kernel_cutlass_kernel_flash_attncuteflash_fwd_sm100FlashAttentionForwardSm100_object_at__tensor0000o9611101213_tensor0000o9611101213_tensor0000o9610111213_tensor0000o9611101213_tensorptrf_0)
        /*0044*/ 	.word	0x00000000
.L_14:


//--------------------- .nv.info.kernel_cutlass_kernel_flash_attncuteflash_fwd_sm100FlashAttentionForwardSm100_object_at__tensor0000o9611101213_tensor0000o9611101213_tensor0000o9610111213_tensor0000o9611101213_tensorptrf_0 --------------------------
	.section	.nv.info.kernel_cutlass_kernel_flash_attncuteflash_fwd_sm100FlashAttentionForwardSm100_object_at__tensor0000o9611101213_tensor0000o9611101213_tensor0000o9610111213_tensor0000o9611101213_tensorptrf_0,"",@"SHT_CUDA_INFO"
	.sectionflags	@""
	.align	4


	//----- nvinfo : EIATTR_CUDA_API_VERSION
	.align		4
        /*0000*/ 	.byte	0x04, 0x37
        /*0002*/ 	.short	(.L_16 - .L_15)
.L_15:
        /*0004*/ 	.word	0x00000081


	//----- nvinfo : EIATTR_KPARAM_INFO
	.align		4
.L_16:
        /*0008*/ 	.byte	0x04, 0x17
        /*000a*/ 	.short	(.L_18 - .L_17)
.L_17:
        /*000c*/ 	.word	0x00000000
        /*0010*/ 	.short	0x0018
        /*0012*/ 	.short	0x02e4
        /*0014*/ 	.byte	0x00, 0xf0, 0x11, 0x00


	//----- nvinfo : EIATTR_KPARAM_INFO
	.align		4
.L_18:
        /*0018*/ 	.byte	0x04, 0x17
        /*001a*/ 	.short	(.L_20 - .L_19)
.L_19:
        /*001c*/ 	.word	0x00000000
        /*0020*/ 	.short	0x0017
        /*0022*/ 	.short	0x02d8
        /*0024*/ 	.byte	0x00, 0xf0, 0x31, 0x00


	//----- nvinfo : EIATTR_KPARAM_INFO
	.align		4
.L_20:
        /*0028*/ 	.byte	0x04, 0x17
        /*002a*/ 	.short	(.L_22 - .L_21)
.L_21:
        /*002c*/ 	.word	0x00000000
        /*0030*/ 	.short	0x0016
        /*0032*/ 	.short	0x02d4
        /*0034*/ 	.byte	0x00, 0xf0, 0x11, 0x00


	//----- nvinfo : EIATTR_KPARAM_INFO
	.align		4
.L_22:
        /*0038*/ 	.byte	0x04, 0x17
        /*003a*/ 	.short	(.L_24 - .L_23)
.L_23:
        /*003c*/ 	.word	0x00000000
        /*0040*/ 	.short	0x0015
        /*0042*/ 	.short	0x02c8
        /*0044*/ 	.byte	0x00, 0xf0, 0x31, 0x00


	//----- nvinfo : EIATTR_KPARAM_INFO
	.align		4
.L_24:
        /*0048*/ 	.byte	0x04, 0x17
        /*004a*/ 	.short	(.L_26 - .L_25)
.L_25:
        /*004c*/ 	.word	0x00000000
        /*0050*/ 	.short	0x0014
        /*0052*/ 	.short	0x02bc
        /*0054*/ 	.byte	0x00, 0xf0, 0x31, 0x00


	//----- nvinfo : EIATTR_KPARAM_INFO
	.align		4
.L_26:
        /*0058*/ 	.byte	0x04, 0x17
        /*005a*/ 	.short	(.L_28 - .L_27)
.L_27:
        /*005c*/ 	.word	0x00000000
        /*0060*/ 	.short	0x0013
        /*0062*/ 	.short	0x02b0
        /*0064*/ 	.byte	0x00, 0xf0, 0x31, 0x00


	//----- nvinfo : EIATTR_KPARAM_INFO
	.align		4
.L_28:
        /*0068*/ 	.byte	0x04, 0x17
        /*006a*/ 	.short	(.L_30 - .L_29)
.L_29:
        /*006c*/ 	.word	0x00000000
        /*0070*/ 	.short	0x0012
        /*0072*/ 	.short	0x02a4
        /*0074*/ 	.byte	0x00, 0xf0, 0x31, 0x00


	//----- nvinfo : EIATTR_KPARAM_INFO
	.align		4
.L_30:
        /*0078*/ 	.byte	0x04, 0x17
        /*007a*/ 	.short	(.L_32 - .L_31)
.L_31:
        /*007c*/ 	.word	0x00000000
        /*0080*/ 	.short	0x0011
        /*0082*/ 	.short	0x02a0
        /*0084*/ 	.byte	0x00, 0xf0, 0x11, 0x00


	//----- nvinfo : EIATTR_KPARAM_INFO
	.align		4
.L_32:
        /*0088*/ 	.byte	0x04, 0x17
        /*008a*/ 	.short	(.L_34 - .L_33)
.L_33:
        /*008c*/ 	.word	0x00000000
        /*0090*/ 	.short	0x0010
        /*0092*/ 	.short	0x029c
        /*0094*/ 	.byte	0x00, 0xf0, 0x11, 0x00


	//----- nvinfo : EIATTR_KPARAM_INFO
	.align		4
.L_34:
        /*0098*/ 	.byte	0x04, 0x17
        /*009a*/ 	.short	(.L_36 - .L_35)
.L_35:
        /*009c*/ 	.word	0x00000000
        /*00a0*/ 	.short	0x000f
        /*00a2*/ 	.short	0x0298
        /*00a4*/ 	.byte	0x00, 0xf0, 0x11, 0x00


	//----- nvinfo : EIATTR_KPARAM_INFO
	.align		4
.L_36:
        /*00a8*/ 	.byte	0x04, 0x17
        /*00aa*/ 	.short	(.L_38 - .L_37)
.L_37:
        /*00ac*/ 	.word	0x00000000
        /*00b0*/ 	.short	0x000e
        /*00b2*/ 	.short	0x0294
        /*00b4*/ 	.byte	0x00, 0xf0, 0x11, 0x00


	//----- nvinfo : EIATTR_KPARAM_INFO
	.align		4
.L_38:
        /*00b8*/ 	.byte	0x04, 0x17
        /*00ba*/ 	.short	(.L_40 - .L_39)
.L_39:
        /*00bc*/ 	.word	0x00000000
        /*00c0*/ 	.short	0x000d
        /*00c2*/ 	.short	0x0290
        /*00c4*/ 	.byte	0x00, 0xf0, 0x11, 0x00


	//----- nvinfo : EIATTR_KPARAM_INFO
	.align		4
.L_40:
        /*00c8*/ 	.byte	0x04, 0x17
        /*00ca*/ 	.short	(.L_42 - .L_41)
.L_41:
        /*00cc*/ 	.word	0x00000000
        /*00d0*/ 	.short	0x000c
        /*00d2*/ 	.short	0x028c
        /*00d4*/ 	.byte	0x00, 0xf0, 0x11, 0x00


	//----- nvinfo : EIATTR_KPARAM_INFO
	.align		4
.L_42:
        /*00d8*/ 	.byte	0x04, 0x17
        /*00da*/ 	.short	(.L_44 - .L_43)
.L_43:
        /*00dc*/ 	.word	0x00000000
        /*00e0*/ 	.short	0x000b
        /*00e2*/ 	.short	0x0287
        /*00e4*/ 	.byte	0x00, 0xf0, 0x0d, 0x00


	//----- nvinfo : EIATTR_KPARAM_INFO
	.align		4
.L_44:
        /*00e8*/ 	.byte	0x04, 0x17
        /*00ea*/ 	.short	(.L_46 - .L_45)
.L_45:
        /*00ec*/ 	.word	0x00000000
        /*00f0*/ 	.short	0x000a
        /*00f2*/ 	.short	0x0284
        /*00f4*/ 	.byte	0x00, 0xf0, 0x0d, 0x00


	//----- nvinfo : EIATTR_KPARAM_INFO
	.align		4
.L_46:
        /*00f8*/ 	.byte	0x04, 0x17
        /*00fa*/ 	.short	(.L_48 - .L_47)
.L_47:
        /*00fc*/ 	.word	0x00000000
        /*0100*/ 	.short	0x0009
        /*0102*/ 	.short	0x0280
        /*0104*/ 	.byte	0x00, 0xf0, 0x11, 0x00


	//----- nvinfo : EIATTR_KPARAM_INFO
	.align		4
.L_48:
        /*0108*/ 	.byte	0x04, 0x17
        /*010a*/ 	.short	(.L_50 - .L_49)
.L_49:
        /*010c*/ 	.word	0x00000000
        /*0110*/ 	.short	0x0008
        /*0112*/ 	.short	0x0200
        /*0114*/ 	.byte	0x00, 0xf0, 0x01, 0x02


	//----- nvinfo : EIATTR_KPARAM_INFO
	.align		4
.L_50:
        /*0118*/ 	.byte	0x04, 0x17
        /*011a*/ 	.short	(.L_52 - .L_51)
.L_51:
        /*011c*/ 	.word	0x00000000
        /*0120*/ 	.short	0x0007
        /*0122*/ 	.short	0x0180
        /*0124*/ 	.byte	0x00, 0xf0, 0x01, 0x02


	//----- nvinfo : EIATTR_KPARAM_INFO
	.align		4
.L_52:
        /*0128*/ 	.byte	0x04, 0x17
        /*012a*/ 	.short	(.L_54 - .L_53)
.L_53:
        /*012c*/ 	.word	0x00000000
        /*0130*/ 	.short	0x0006
        /*0132*/ 	.short	0x0100
        /*0134*/ 	.byte	0x00, 0xf0, 0x01, 0x02


	//----- nvinfo : EIATTR_KPARAM_INFO
	.align		4
.L_54:
        /*0138*/ 	.byte	0x04, 0x17
        /*013a*/ 	.short	(.L_56 - .L_55)
.L_55:
        /*013c*/ 	.word	0x00000000
        /*0140*/ 	.short	0x0005
        /*0142*/ 	.short	0x0080
        /*0144*/ 	.byte	0x00, 0xf0, 0x01, 0x02


	//----- nvinfo : EIATTR_KPARAM_INFO
	.align		4
.L_56:
        /*0148*/ 	.byte	0x04, 0x17
        /*014a*/ 	.short	(.L_58 - .L_57)
.L_57:
        /*014c*/ 	.word	0x00000000
        /*0150*/ 	.short	0x0004
        /*0152*/ 	.short	0x0030
        /*0154*/ 	.byte	0x00, 0xf0, 0xa1, 0x00


	//----- nvinfo : EIATTR_KPARAM_INFO
	.align		4
.L_58:
        /*0158*/ 	.byte	0x04, 0x17
        /*015a*/ 	.short	(.L_60 - .L_59)
.L_59:
        /*015c*/ 	.word	0x00000000
        /*0160*/ 	.short	0x0003
        /*0162*/ 	.short	0x0024
        /*0164*/ 	.byte	0x00, 0xf0, 0x31, 0x00


	//----- nvinfo : EIATTR_KPARAM_INFO
	.align		4
.L_60:
        /*0168*/ 	.byte	0x04, 0x17
        /*016a*/ 	.short	(.L_62 - .L_61)
.L_61:
        /*016c*/ 	.word	0x00000000
        /*0170*/ 	.short	0x0002
        /*0172*/ 	.short	0x0018
        /*0174*/ 	.byte	0x00, 0xf0, 0x31, 0x00


	//----- nvinfo : EIATTR_KPARAM_INFO
	.align		4
.L_62:
        /*0178*/ 	.byte	0x04, 0x17
        /*017a*/ 	.short	(.L_64 - .L_63)
.L_63:
        /*017c*/ 	.word	0x00000000
        /*0180*/ 	.short	0x0001
        /*0182*/ 	.short	0x000c
        /*0184*/ 	.byte	0x00, 0xf0, 0x31, 0x00


	//----- nvinfo : EIATTR_KPARAM_INFO
	.align		4
.L_64:
        /*0188*/ 	.byte	0x04, 0x17
        /*018a*/ 	.short	(.L_66 - .L_65)
.L_65:
        /*018c*/ 	.word	0x00000000
        /*0190*/ 	.short	0x0000
        /*0192*/ 	.short	0x0000
        /*0194*/ 	.byte	0x00, 0xf0, 0x31, 0x00


	//----- nvinfo : EIATTR_AT_ENTRY_FRAGMENTS
	.align		4
.L_66:
        /*0198*/ 	.byte	0x04, 0x4f
        /*019a*/ 	.short	(.L_68 - .L_67)


	//   ....[0]....
.L_67:
        /*019c*/ 	.word	0x00000004


	//----- nvinfo : EIATTR_RESERVED_SMEM_USED
	.align		4
.L_68:
        /*01a0*/ 	.byte	0x01, 0x41
	.zero		2


	//----- nvinfo : EIATTR_SPARSE_MMA_MASK
	.align		4
        /*01a4*/ 	.byte	0x03, 0x50
        /*01a6*/ 	.short	0x0000


	//----- nvinfo : EIATTR_TCGEN05_1CTA_USED
	.align		4
        /*01a8*/ 	.byte	0x01, 0x51
	.zero		2


	//----- nvinfo : EIATTR_MAXREG_COUNT
	.align		4
        /*01ac*/ 	.byte	0x03, 0x1b
        /*01ae*/ 	.short	0x0080


	//----- nvinfo : EIATTR_NUM_BARRIERS
	.align		4
        /*01b0*/ 	.byte	0x02, 0x4c
        /*01b2*/ 	.byte	0x10
	.zero		1


	//----- nvinfo : EIATTR_INT_WARP_WIDE_INSTR_OFFSETS
	.align		4
        /*01b4*/ 	.byte	0x04, 0x31
        /*01b6*/ 	.short	(.L_70 - .L_69)


	//   ....[0]....
.L_69:
        /*01b8*/ 	.word	0x000029d0


	//   ....[1]....
        /*01bc*/ 	.word	0x00002a00


	//----- nvinfo : EIATTR_COOP_GROUP_MASK_REGIDS
	.align		4
.L_70:
        /*01c0*/ 	.byte	0x04, 0x29
        /*01c2*/ 	.short	(.L_72 - .L_71)


	//   ....[0]....
.L_71:
        /*01c4*/ 	.word	0xffffffff


	//   ....[1]....
        /*01c8*/ 	.word	0xffffffff


	//   ....[2]....
        /*01cc*/ 	.word	0xffffffff


	//   ....[3]....
        /*01d0*/ 	.word	0xffffffff


	//   ....[4]....
        /*01d4*/ 	.word	0xffffffff


	//   ....[5]....
        /*01d8*/ 	.word	0xffffffff


	//   ....[6]....
        /*01dc*/ 	.word	0xffffffff


	//   ....[7]....
        /*01e0*/ 	.word	0xffffffff


	//   ....[8]....
        /*01e4*/ 	.word	0xffffffff


	//----- nvinfo : EIATTR_COOP_GROUP_INSTR_OFFSETS
	.align		4
.L_72:
        /*01e8*/ 	.byte	0x04, 0x28
        /*01ea*/ 	.short	(.L_74 - .L_73)


	//   ....[0]....
.L_73:
        /*01ec*/ 	.word	0x00000c20


	//   ....[1]....
        /*01f0*/ 	.word	0x00000ee0


	//   ....[2]....
        /*01f4*/ 	.word	0x000010a0


	//   ....[3]....
        /*01f8*/ 	.word	0x00002870


	//   ....[4]....
        /*01fc*/ 	.word	0x00002ab0


	//   ....[5]....
        /*0200*/ 	.word	0x00006b20


	//   ....[6]....
        /*0204*/ 	.word	0x00008ec0


	//   ....[7]....
        /*0208*/ 	.word	0x0000af90


	//   ....[8]....
        /*020c*/ 	.word	0x0000bc90


	//----- nvinfo : EIATTR_REG_RECONFIG
	.align		4
.L_74:
        /*0210*/ 	.byte	0x01, 0x54
	.zero		2


	//----- nvinfo : EIATTR_VRC_CTA_INIT_COUNT
	.align		4
        /*0214*/ 	.byte	0x02, 0x4a
        /*0216*/ 	.byte	0x80
	.zero		1


	//----- nvinfo : EIATTR_MBARRIER_INSTR_OFFSETS
	.align		4
        /*0218*/ 	.byte	0x04, 0x39
        /*021a*/ 	.short	(.L_76 - .L_75)


	//   ....[0]....
.L_75:
        /*021c*/ 	.word	0x000002c0
        /*0220*/ 	.word	0x000000ff
        /*0224*/ 	.word	0x00000000
        /*0228*/ 	.short	0x0100
        /*022a*/ 	.byte	0x04
	.zero		1


	//   ....[1]....
        /*022c*/ 	.word	0x000002d0
        /*0230*/ 	.word	0x000000ff
        /*0234*/ 	.word	0x00000008
        /*0238*/ 	.short	0x0100
        /*023a*/ 	.byte	0x04
	.zero		1


	//   ....[2]....
        /*023c*/ 	.word	0x000002e0
        /*0240*/ 	.word	0x000000ff
        /*0244*/ 	.word	0x00000010
        /*0248*/ 	.short	0x0100
        /*024a*/ 	.byte	0x04
	.zero		1


	//   ....[3]....
        /*024c*/ 	.word	0x000002f0
        /*0250*/ 	.word	0x000000ff
        /*0254*/ 	.word	0x00000018
        /*0258*/ 	.short	0x0100
        /*025a*/ 	.byte	0x04
	.zero		1


	//   ....[4]....
        /*025c*/ 	.word	0x00000300
        /*0260*/ 	.word	0x000000ff
        /*0264*/ 	.word	0x00000020
        /*0268*/ 	.short	0x0100
        /*026a*/ 	.byte	0x04
	.zero		1


	//   ....[5]....
        /*026c*/ 	.word	0x00000310
        /*0270*/ 	.word	0x000000ff
        /*0274*/ 	.word	0x00000028
        /*0278*/ 	.short	0x0100
        /*027a*/ 	.byte	0x04
	.zero		1


	//   ....[6]....
        /*027c*/ 	.word	0x00000320
        /*0280*/ 	.word	0x000000ff
        /*0284*/ 	.word	0x00000030
        /*0288*/ 	.short	0x0100
        /*028a*/ 	.byte	0x04
	.zero		1


	//   ....[7]....
        /*028c*/ 	.word	0x00000330
        /*0290*/ 	.word	0x000000ff
        /*0294*/ 	.word	0x00000038
        /*0298*/ 	.short	0x0100
        /*029a*/ 	.byte	0x04
	.zero		1


	//   ....[8]....
        /*029c*/ 	.word	0x00000340
        /*02a0*/ 	.word	0x000000ff
        /*02a4*/ 	.word	0x00000040
        /*02a8*/ 	.short	0x0100
        /*02aa*/ 	.byte	0x04
	.zero		1


	//   ....[9]....
        /*02ac*/ 	.word	0x00000350
        /*02b0*/ 	.word	0x000000ff
        /*02b4*/ 	.word	0x00000048
        /*02b8*/ 	.short	0x0100
        /*02ba*/ 	.byte	0x04
	.zero		1


	//   ....[10]....
        /*02bc*/ 	.word	0x00000360
        /*02c0*/ 	.word	0x000000ff
        /*02c4*/ 	.word	0x00000050
        /*02c8*/ 	.short	0x0100
        /*02ca*/ 	.byte	0x04
	.zero		1


	//   ....[11]....
        /*02cc*/ 	.word	0x00000370
        /*02d0*/ 	.word	0x000000ff
        /*02d4*/ 	.word	0x00000058
        /*02d8*/ 	.short	0x0100
        /*02da*/ 	.byte	0x04
	.zero		1


	//   ....[12]....
        /*02dc*/ 	.word	0x00000380
        /*02e0*/ 	.word	0x000000ff
        /*02e4*/ 	.word	0x00000060
        /*02e8*/ 	.short	0x0100
        /*02ea*/ 	.byte	0x04
	.zero		1


	//   ....[13]....
        /*02ec*/ 	.word	0x00000390
        /*02f0*/ 	.word	0x000000ff
        /*02f4*/ 	.word	0x00000068
        /*02f8*/ 	.short	0x0100
        /*02fa*/ 	.byte	0x04
	.zero		1


	//   ....[14]....
        /*02fc*/ 	.word	0x000003a0
        /*0300*/ 	.word	0x000000ff
        /*0304*/ 	.word	0x00000070
        /*0308*/ 	.short	0x0100
        /*030a*/ 	.byte	0x04
	.zero		1


	//   ....[15]....
        /*030c*/ 	.word	0x000003b0
        /*0310*/ 	.word	0x000000ff
        /*0314*/ 	.word	0x00000078
        /*0318*/ 	.short	0x0100
        /*031a*/ 	.byte	0x04
	.zero		1


	//   ....[16]....
        /*031c*/ 	.word	0x000003c0
        /*0320*/ 	.word	0x000000ff
        /*0324*/ 	.word	0x00000080
        /*0328*/ 	.short	0x0100
        /*032a*/ 	.byte	0x04
	.zero		1


	//   ....[17]....
        /*032c*/ 	.word	0x000003d0
        /*0330*/ 	.word	0x000000ff
        /*0334*/ 	.word	0x00000088
        /*0338*/ 	.short	0x0100
        /*033a*/ 	.byte	0x04
	.zero		1


	//   ....[18]....
        /*033c*/ 	.word	0x000003e0
        /*0340*/ 	.word	0x000000ff
        /*0344*/ 	.word	0x00000090
        /*0348*/ 	.short	0x0100
        /*034a*/ 	.byte	0x04
	.zero		1


	//   ....[19]....
        /*034c*/ 	.word	0x000003f0
        /*0350*/ 	.word	0x000000ff
        /*0354*/ 	.word	0x00000098
        /*0358*/ 	.short	0x0100
        /*035a*/ 	.byte	0x04
	.zero		1


	//   ....[20]....
        /*035c*/ 	.word	0x00000400
        /*0360*/ 	.word	0x000000ff
        /*0364*/ 	.word	0x000000a0
        /*0368*/ 	.short	0x0100
        /*036a*/ 	.byte	0x04
	.zero		1


	//   ....[21]....
        /*036c*/ 	.word	0x00000410
        /*0370*/ 	.word	0x000000ff
        /*0374*/ 	.word	0x000000a8
        /*0378*/ 	.short	0x0100
        /*037a*/ 	.byte	0x04
	.zero		1


	//   ....[22]....
        /*037c*/ 	.word	0x00000420
        /*0380*/ 	.word	0x000000ff
        /*0384*/ 	.word	0x000000b0
        /*0388*/ 	.short	0x0100
        /*038a*/ 	.byte	0x04
	.zero		1


	//   ....[23]....
        /*038c*/ 	.word	0x00000430
        /*0390*/ 	.word	0x000000ff
        /*0394*/ 	.word	0x000000b8
        /*0398*/ 	.short	0x0100
        /*039a*/ 	.byte	0x04
	.zero		1


	//   ....[24]....
        /*039c*/ 	.word	0x00000440
        /*03a0*/ 	.word	0x000000ff
        /*03a4*/ 	.word	0x000000c0
        /*03a8*/ 	.short	0x0100
        /*03aa*/ 	.byte	0x04
	.zero		1


	//   ....[25]....
        /*03ac*/ 	.word	0x00000450
        /*03b0*/ 	.word	0x000000ff
        /*03b4*/ 	.word	0x000000c8
        /*03b8*/ 	.short	0x0100
        /*03ba*/ 	.byte	0x04
	.zero		1


	//   ....[26]....
        /*03bc*/ 	.word	0x00000ac0
        /*03c0*/ 	.word	0x000000ff
        /*03c4*/ 	.word	0x000000c0
        /*03c8*/ 	.short	0x010a
        /*03ca*/ 	.byte	0x04
	.zero		1


	//   ....[27]....
        /*03cc*/ 	.word	0x00000bd0
        /*03d0*/ 	.word	0x000000ff
        /*03d4*/ 	.word	0x000000c8
        /*03d8*/ 	.short	0x0101
        /*03da*/ 	.byte	0x04
	.zero		1


	//   ....[28]....
        /*03dc*/ 	.word	0x000011d0
        /*03e0*/ 	.word	0x000000ff
        /*03e4*/ 	.word	0x00000000
        /*03e8*/ 	.short	0x010a
        /*03ea*/ 	.byte	0x04
	.zero		1


	//   ....[29]....
        /*03ec*/ 	.word	0x000011f0
        /*03f0*/ 	.word	0x000000ff
        /*03f4*/ 	.word	0x00000010
        /*03f8*/ 	.short	0x010a
        /*03fa*/ 	.byte	0x04
	.zero		1


	//   ....[30]....
        /*03fc*/ 	.word	0x00001a70
        /*0400*/ 	.word	0x000000ff
        /*0404*/ 	.word	0x00000010
        /*0408*/ 	.short	0x010a
        /*040a*/ 	.byte	0x14
	.zero		1


	//   ....[31]....
        /*040c*/ 	.word	0x00001a90
        /*0410*/ 	.word	0x000000ff
        /*0414*/ 	.word	0x00000088
        /*0418*/ 	.short	0x010a
        /*041a*/ 	.byte	0x04
	.zero		1


	//   ....[32]....
        /*041c*/ 	.word	0x00001de0
        /*0420*/ 	.word	0x000000ff
        /*0424*/ 	.word	0x00000090
        /*0428*/ 	.short	0x010a
        /*042a*/ 	.byte	0x04
	.zero		1


	//   ....[33]....
        /*042c*/ 	.word	0x00001f20
        /*0430*/ 	.word	0x000000ff
        /*0434*/ 	.word	0x00000010
        /*0438*/ 	.short	0x010a
        /*043a*/ 	.byte	0x0c
	.zero		1


	//   ....[34]....
        /*043c*/ 	.word	0x00002230
        /*0440*/ 	.word	0x000000ff
        /*0444*/ 	.word	0x00000010
        /*0448*/ 	.short	0x010a
        /*044a*/ 	.byte	0x13
	.zero		1


	//   ....[35]....
        /*044c*/ 	.word	0x00002250
        /*0450*/ 	.word	0x000000ff
        /*0454*/ 	.word	0x00000088
        /*0458*/ 	.short	0x010a
        /*045a*/ 	.byte	0x04
	.zero		1


	//   ....[36]....
        /*045c*/ 	.word	0x00002640
        /*0460*/ 	.word	0x000000ff
        /*0464*/ 	.word	0x00000090
        /*0468*/ 	.short	0x010a
        /*046a*/ 	.byte	0x12
	.zero		1


	//   ....[37]....
        /*046c*/ 	.word	0x00002f50
        /*0470*/ 	.word	0x000000ff
        /*0474*/ 	.word	0x00000048
        /*0478*/ 	.short	0x010a
        /*047a*/ 	.byte	0x09
	.zero		1


	//   ....[38]....
        /*047c*/ 	.word	0x00003350
        /*0480*/ 	.word	0x000000ff
        /*0484*/ 	.word	0x00000008
        /*0488*/ 	.short	0x010a
        /*048a*/ 	.byte	0x09
	.zero		1


	//   ....[39]....
        /*048c*/ 	.word	0x00003570
        /*0490*/ 	.word	0x000000ff
        /*0494*/ 	.word	0x00000050
        /*0498*/ 	.short	0x010a
        /*049a*/ 	.byte	0x09
	.zero		1


	//   ....[40]....
        /*049c*/ 	.word	0x00003990
        /*04a0*/ 	.word	0x000000ff
        /*04a4*/ 	.word	0x00000048
        /*04a8*/ 	.short	0x010a
        /*04aa*/ 	.byte	0x05
	.zero		1


	//   ....[41]....
        /*04ac*/ 	.word	0x00003b40
        /*04b0*/ 	.word	0x000000ff
        /*04b4*/ 	.word	0x00000048
        /*04b8*/ 	.short	0x010a
        /*04ba*/ 	.byte	0x04
	.zero		1


	//   ....[42]....
        /*04bc*/ 	.word	0x00003f30
        /*04c0*/ 	.word	0x000000ff
        /*04c4*/ 	.word	0x00000048
        /*04c8*/ 	.short	0x010a
        /*04ca*/ 	.byte	0x04
	.zero		1


	//   ....[43]....
        /*04cc*/ 	.word	0x00003f90
        /*04d0*/ 	.word	0x000000ff
        /*04d4*/ 	.word	0x00000008
        /*04d8*/ 	.short	0x010a
        /*04da*/ 	.byte	0x05
	.zero		1


	//   ....[44]....
        /*04dc*/ 	.word	0x00004120
        /*04e0*/ 	.word	0x000000ff
        /*04e4*/ 	.word	0x000000b8
        /*04e8*/ 	.short	0x010a
        /*04ea*/ 	.byte	0x07
	.zero		1


	//   ....[45]....
        /*04ec*/ 	.word	0x00004220
        /*04f0*/ 	.word	0x000000ff
        /*04f4*/ 	.word	0x00000080
        /*04f8*/ 	.short	0x010a
        /*04fa*/ 	.byte	0x07
	.zero		1


	//   ....[46]....
        /*04fc*/ 	.word	0x000069c0
        /*0500*/ 	.word	0x000000ff
        /*0504*/ 	.word	0x00000088
        /*0508*/ 	.short	0x0101
        /*050a*/ 	.byte	0x07
	.zero		1


	//   ....[47]....
        /*050c*/ 	.word	0x00006b30
        /*0510*/ 	.word	0x000000ff
        /*0514*/ 	.word	0x00000090
        /*0518*/ 	.short	0x0101
        /*051a*/ 	.byte	0x07
	.zero		1


	//   ....[48]....
        /*051c*/ 	.word	0x00006b60
        /*0520*/ 	.word	0x000000ff
        /*0524*/ 	.word	0x000000b8
        /*0528*/ 	.short	0x010a
        /*052a*/ 	.byte	0x07
	.zero		1


	//   ....[49]....
        /*052c*/ 	.word	0x00006d00
        /*0530*/ 	.word	0x000000ff
        /*0534*/ 	.word	0x00000080
        /*0538*/ 	.short	0x010a
        /*053a*/ 	.byte	0x07
	.zero		1


	//   ....[50]....
        /*053c*/ 	.word	0x00008bb0
        /*0540*/ 	.word	0x000000ff
        /*0544*/ 	.word	0x00000088
        /*0548*/ 	.short	0x0101
        /*054a*/ 	.byte	0x07
	.zero		1


	//   ....[51]....
        /*054c*/ 	.word	0x00008ee0
        /*0550*/ 	.word	0x000000ff
        /*0554*/ 	.word	0x00000090
        /*0558*/ 	.short	0x0101
        /*055a*/ 	.byte	0x07
	.zero		1


	//   ....[52]....
        /*055c*/ 	.word	0x00008ef0
        /*0560*/ 	.word	0x000000ff
        /*0564*/ 	.word	0x000000b8
        /*0568*/ 	.short	0x010a
        /*056a*/ 	.byte	0x07
	.zero		1


	//   ....[53]....
        /*056c*/ 	.word	0x00009500
        /*0570*/ 	.word	0x000000ff
        /*0574*/ 	.word	0x00000080
        /*0578*/ 	.short	0x010a
        /*057a*/ 	.byte	0x07
	.zero		1


	//   ....[54]....
        /*057c*/ 	.word	0x0000ad00
        /*0580*/ 	.word	0x000000ff
        /*0584*/ 	.word	0x00000088
        /*0588*/ 	.short	0x0101
        /*058a*/ 	.byte	0x07
	.zero		1


	//   ....[55]....
        /*058c*/ 	.word	0x0000afb0
        /*0590*/ 	.word	0x000000ff
        /*0594*/ 	.word	0x00000090
        /*0598*/ 	.short	0x0101
        /*059a*/ 	.byte	0x07
	.zero		1


	//   ....[56]....
        /*059c*/ 	.word	0x0000afc0
        /*05a0*/ 	.word	0x000000ff
        /*05a4*/ 	.word	0x000000b8
        /*05a8*/ 	.short	0x010a
        /*05aa*/ 	.byte	0x07
	.zero		1


	//   ....[57]....
        /*05ac*/ 	.word	0x0000b560
        /*05b0*/ 	.word	0x00000003
        /*05b4*/ 	.word	0x000000b8
        /*05b8*/ 	.short	0x010a
        /*05ba*/ 	.byte	0xff
	.zero		1


	//   ....[58]....
        /*05bc*/ 	.word	0x0000b7e0
        /*05c0*/ 	.word	0x00000003
        /*05c4*/ 	.word	0x00000088
        /*05c8*/ 	.short	0x0101
        /*05ca*/ 	.byte	0xff
	.zero		1


	//   ....[59]....
        /*05cc*/ 	.word	0x0000bb60
        /*05d0*/ 	.word	0x00000003
        /*05d4*/ 	.word	0x000000b8
        /*05d8*/ 	.short	0x0101
        /*05da*/ 	.byte	0xff
	.zero		1


	//   ....[60]....
        /*05dc*/ 	.word	0x0000c0b0
        /*05e0*/ 	.word	0x00000003
        /*05e4*/ 	.word	0x00000088
        /*05e8*/ 	.short	0x0101
        /*05ea*/ 	.byte	0xff
	.zero		1


	//   ....[61]....
        /*05ec*/ 	.word	0x0000c0e0
        /*05f0*/ 	.word	0x00000003
        /*05f4*/ 	.word	0x000000b8
        /*05f8*/ 	.short	0x0101
        /*05fa*/ 	.byte	0xff
	.zero		1


	//   ....[62]....
        /*05fc*/ 	.word	0x0000c150
        /*0600*/ 	.word	0x00000003
        /*0604*/ 	.word	0x000000b8
        /*0608*/ 	.short	0x0101
        /*060a*/ 	.byte	0xff
	.zero		1


	//   ....[63]....
        /*060c*/ 	.word	0x0000c160
        /*0610*/ 	.word	0x00000003
        /*0614*/ 	.word	0x000000a0
        /*0618*/ 	.short	0x010a
        /*061a*/ 	.byte	0xff
	.zero		1


	//   ....[64]....
        /*061c*/ 	.word	0x0000c180
        /*0620*/ 	.word	0x00000003
        /*0624*/ 	.word	0x000000c8
        /*0628*/ 	.short	0x010a
        /*062a*/ 	.byte	0xff
	.zero		1


	//   ....[65]....
        /*062c*/ 	.word	0x0000cac0
        /*0630*/ 	.word	0x00000003
        /*0634*/ 	.word	0x00000088
        /*0638*/ 	.short	0x0101
        /*063a*/ 	.byte	0xff
	.zero		1


	//   ....[66]....
        /*063c*/ 	.word	0x0000cad0
        /*0640*/ 	.word	0x00000003
        /*0644*/ 	.word	0x000000c0
        /*0648*/ 	.short	0x0101
        /*064a*/ 	.byte	0xff
	.zero		1


	//   ....[67]....
        /*064c*/ 	.word	0x0000cc70
        /*0650*/ 	.word	0x00000003
        /*0654*/ 	.word	0x000000c8
        /*0658*/ 	.short	0x010a
        /*065a*/ 	.byte	0xff
	.zero		1


	//   ....[68]....
        /*065c*/ 	.word	0x0000ccc0
        /*0660*/ 	.word	0x00000002
        /*0664*/ 	.word	0x000000c0
        /*0668*/ 	.short	0x010a
        /*066a*/ 	.byte	0xff
	.zero		1


	//   ....[69]....
        /*066c*/ 	.word	0x0000cd20
        /*0670*/ 	.word	0x00000002
        /*0674*/ 	.word	0x00000000
        /*0678*/ 	.short	0x010a
        /*067a*/ 	.byte	0xff
	.zero		1


	//   ....[70]....
        /*067c*/ 	.word	0x0000cd80
        /*0680*/ 	.word	0x00000002
        /*0684*/ 	.word	0x00000010
        /*0688*/ 	.short	0x010a
        /*068a*/ 	.byte	0xff
	.zero		1


	//   ....[71]....
        /*068c*/ 	.word	0x0000cdf0
        /*0690*/ 	.word	0x00000008
        /*0694*/ 	.word	0x00000010
        /*0698*/ 	.short	0x010a
        /*069a*/ 	.byte	0xff
	.zero		1


	//   ....[72]....
        /*069c*/ 	.word	0x0000ce70
        /*06a0*/ 	.word	0x00000009
        /*06a4*/ 	.word	0x00000088
        /*06a8*/ 	.short	0x010a
        /*06aa*/ 	.byte	0xff
	.zero		1


	//   ....[73]....
        /*06ac*/ 	.word	0x0000cef0
        /*06b0*/ 	.word	0x00000008
        /*06b4*/ 	.word	0x00000090
        /*06b8*/ 	.short	0x010a
        /*06ba*/ 	.byte	0xff
	.zero		1


	//   ....[74]....
        /*06bc*/ 	.word	0x0000cf60
        /*06c0*/ 	.word	0x0000000d
        /*06c4*/ 	.word	0x00000010
        /*06c8*/ 	.short	0x010a
        /*06ca*/ 	.byte	0xff
	.zero		1


	//   ....[75]....
        /*06cc*/ 	.word	0x0000cfd0
        /*06d0*/ 	.word	0x00000002
        /*06d4*/ 	.word	0x00000010
        /*06d8*/ 	.short	0x010a
        /*06da*/ 	.byte	0xff
	.zero		1


	//   ....[76]....
        /*06dc*/ 	.word	0x0000d050
        /*06e0*/ 	.word	0x00000002
        /*06e4*/ 	.word	0x00000088
        /*06e8*/ 	.short	0x010a
        /*06ea*/ 	.byte	0xff
	.zero		1


	//   ....[77]....
        /*06ec*/ 	.word	0x0000d0f0
        /*06f0*/ 	.word	0x00000002
        /*06f4*/ 	.word	0x00000090
        /*06f8*/ 	.short	0x010a
        /*06fa*/ 	.byte	0xff
	.zero		1


	//   ....[78]....
        /*06fc*/ 	.word	0x0000d170
        /*0700*/ 	.word	0x00000002
        /*0704*/ 	.word	0x00000048
        /*0708*/ 	.short	0x010a
        /*070a*/ 	.byte	0xff
	.zero		1


	//   ....[79]....
        /*070c*/ 	.word	0x0000d1f0
        /*0710*/ 	.word	0x00000002
        /*0714*/ 	.word	0x00000008
        /*0718*/ 	.short	0x010a
        /*071a*/ 	.byte	0xff
	.zero		1


	//   ....[80]....
        /*071c*/ 	.word	0x0000d270
        /*0720*/ 	.word	0x00000002
        /*0724*/ 	.word	0x00000050
        /*0728*/ 	.short	0x010a
        /*072a*/ 	.byte	0xff
	.zero		1


	//   ....[81]....
        /*072c*/ 	.word	0x0000d2e0
        /*0730*/ 	.word	0x00000002
        /*0734*/ 	.word	0x00000048
        /*0738*/ 	.short	0x010a
        /*073a*/ 	.byte	0xff
	.zero		1


	//   ....[82]....
        /*073c*/ 	.word	0x0000d350
        /*0740*/ 	.word	0x00000002
        /*0744*/ 	.word	0x00000048
        /*0748*/ 	.short	0x010a
        /*074a*/ 	.byte	0xff
	.zero		1


	//   ....[83]....
        /*074c*/ 	.word	0x0000d3c0
        /*0750*/ 	.word	0x00000002
        /*0754*/ 	.word	0x00000048
        /*0758*/ 	.short	0x010a
        /*075a*/ 	.byte	0xff
	.zero		1


	//   ....[84]....
        /*075c*/ 	.word	0x0000d430
        /*0760*/ 	.word	0x00000002
        /*0764*/ 	.word	0x00000008
        /*0768*/ 	.short	0x010a
        /*076a*/ 	.byte	0xff
	.zero		1


	//   ....[85]....
        /*076c*/ 	.word	0x0000d4b0
        /*0770*/ 	.word	0x00000002
        /*0774*/ 	.word	0x000000b8
        /*0778*/ 	.short	0x010a
        /*077a*/ 	.byte	0xff
	.zero		1


	//   ....[86]....
        /*077c*/ 	.word	0x0000d510
        /*0780*/ 	.word	0x00000002
        /*0784*/ 	.word	0x00000080
        /*0788*/ 	.short	0x010a
        /*078a*/ 	.byte	0xff
	.zero		1


	//   ....[87]....
        /*078c*/ 	.word	0x0000d570
        /*0790*/ 	.word	0x00000002
        /*0794*/ 	.word	0x000000b8
        /*0798*/ 	.short	0x010a
        /*079a*/ 	.byte	0xff
	.zero		1


	//   ....[88]....
        /*079c*/ 	.word	0x0000d5f0
        /*07a0*/ 	.word	0x00000004
        /*07a4*/ 	.word	0x00000080
        /*07a8*/ 	.short	0x010a
        /*07aa*/ 	.byte	0xff
	.zero		1


	//   ....[89]....
        /*07ac*/ 	.word	0x0000d670
        /*07b0*/ 	.word	0x00000004
        /*07b4*/ 	.word	0x000000b8
        /*07b8*/ 	.short	0x010a
        /*07ba*/ 	.byte	0xff
	.zero		1


	//   ....[90]....
        /*07bc*/ 	.word	0x0000d6f0
        /*07c0*/ 	.word	0x00000004
        /*07c4*/ 	.word	0x00000080
        /*07c8*/ 	.short	0x010a
        /*07ca*/ 	.byte	0xff
	.zero		1


	//   ....[91]....
        /*07cc*/ 	.word	0x0000d770
        /*07d0*/ 	.word	0x00000004
        /*07d4*/ 	.word	0x000000b8
        /*07d8*/ 	.short	0x010a
        /*07da*/ 	.byte	0xff
	.zero		1


	//   ....[92]....
        /*07dc*/ 	.word	0x0000d7e0
        /*07e0*/ 	.word	0x00000003
        /*07e4*/ 	.word	0x000000b8
        /*07e8*/ 	.short	0x010a
        /*07ea*/ 	.byte	0xff
	.zero		1


	//   ....[93]....
        /*07ec*/ 	.word	0x0000d830
        /*07f0*/ 	.word	0x00000003
        /*07f4*/ 	.word	0x000000a0
        /*07f8*/ 	.short	0x010a
        /*07fa*/ 	.byte	0xff
	.zero		1


	//   ....[94]....
        /*07fc*/ 	.word	0x0000d8a0
        /*0800*/ 	.word	0x00000003
        /*0804*/ 	.word	0x000000c8
        /*0808*/ 	.short	0x010a
        /*080a*/ 	.byte	0xff
	.zero		1


	//   ....[95]....
        /*080c*/ 	.word	0x0000d900
        /*0810*/ 	.word	0x00000003
        /*0814*/ 	.word	0x000000c8
        /*0818*/ 	.short	0x010a
        /*081a*/ 	.byte	0xff
	.zero		1


	//----- nvinfo : EIATTR_NUM_MBARRIERS
	.align		4
.L_76:
        /*081c*/ 	.byte	0x03, 0x38
        /*081e*/ 	.short	0x001a


	//----- nvinfo : EIATTR_EXIT_INSTR_OFFSETS
	.align		4
        /*0820*/ 	.byte	0x04, 0x1c
        /*0822*/ 	.short	(.L_78 - .L_77)


	//   ....[0]....
.L_77:
        /*0824*/ 	.word	0x0000b5c0


	//   ....[1]....
        /*0828*/ 	.word	0x0000cca0


	//----- nvinfo : EIATTR_INDIRECT_BRANCH_TARGETS
	.align		4
.L_78:
        /*082c*/ 	.byte	0x04, 0x34
        /*082e*/ 	.short	(.L_80 - .L_79)


	//   ....[0]....
.L_79:
        /*0830*/ 	.word	.L_x_114@srel
        /*0834*/ 	.short	0x0
        /*0836*/ 	.short	0x0
        /*0838*/ 	.word	0x3
        /*083c*/ 	.word	.L_x_115@srel
        /*0840*/ 	.word	.L_x_116@srel
        /*0844*/ 	.word	.L_x_5@srel


	//   ....[1]....
        /*0848*/ 	.word	.L_x_118@srel
        /*084c*/ 	.short	0x0
        /*084e*/ 	.short	0x0
        /*0850*/ 	.word	0x3
        /*0854*/ 	.word	.L_x_119@srel
        /*0858*/ 	.word	.L_x_120@srel
        /*085c*/ 	.word	.L_x_5@srel


	//   ....[2]....
        /*0860*/ 	.word	.L_x_122@srel
        /*0864*/ 	.short	0x0
        /*0866*/ 	.short	0x0
        /*0868*/ 	.word	0x3
        /*086c*/ 	.word	.L_x_123@srel
        /*0870*/ 	.word	.L_x_124@srel
        /*0874*/ 	.word	.L_x_5@srel


	//----- nvinfo : EIATTR_REQNTID
	.align		4
.L_80:
        /*0878*/ 	.byte	0x04, 0x10
        /*087a*/ 	.short	(.L_82 - .L_81)
.L_81:
        /*087c*/ 	.word	0x00000200
        /*0880*/ 	.word	0x00000001
        /*0884*/ 	.word	0x00000001


	//----- nvinfo : EIATTR_CRS_STACK_SIZE
	.align		4
.L_82:
        /*0888*/ 	.byte	0x04, 0x1e
        /*088a*/ 	.short	(.L_84 - .L_83)
.L_83:
        /*088c*/ 	.word	0x00000000


	//----- nvinfo : EIATTR_CBANK_PARAM_SIZE
	.align		4
.L_84:
        /*0890*/ 	.byte	0x03, 0x19
        /*0892*/ 	.short	0x02e8


	//----- nvinfo : EIATTR_PARAM_CBANK
	.align		4
        /*0894*/ 	.byte	0x04, 0x0a
        /*0896*/ 	.short	(.L_86 - .L_85)
	.align		4
.L_85:
        /*0898*/ 	.word	index@(.nv.constant0.kernel_cutlass_kernel_flash_attncuteflash_fwd_sm100FlashAttentionForwardSm100_object_at__tensor0000o9611101213_tensor0000o9611101213_tensor0000o9610111213_tensor0000o9611101213_tensorptrf_0)
        /*089c*/ 	.short	0x0380
        /*089e*/ 	.short	0x02e8


	//----- nvinfo : EIATTR_SW_WAR
	.align		4
.L_86:
        /*08a0*/ 	.byte	0x04, 0x36
        /*08a2*/ 	.short	(.L_88 - .L_87)
.L_87:
        /*08a4*/ 	.word	0x00000008
.L_88:


//--------------------- .nv.compat                --------------------------
	.section	.nv.compat,"",@"SHT_CUDA_COMPAT_INFO"
	.align	4
        /*0000*/ 	.byte	0x02, 0x02, 0x02, 0x00, 0x02, 0x05, 0x05, 0x00, 0x02, 0x03, 0x01, 0x00, 0x02, 0x06, 0x01, 0x00


//--------------------- .nv.callgraph             --------------------------
	.section	.nv.callgraph,"",@"SHT_CUDA_CALLGRAPH"
	.align	4
	.sectionentsize	8
	.align		4
        /*0000*/ 	.word	0x00000000
	.align		4
        /*0004*/ 	.word	0xffffffff
	.align		4
        /*0008*/ 	.word	0x00000000
	.align		4
        /*000c*/ 	.word	0xfffffffe
	.align		4
        /*0010*/ 	.word	0x00000000
	.align		4
        /*0014*/ 	.word	0xfffffffd
	.align		4
        /*0018*/ 	.word	0x00000000
	.align		4
        /*001c*/ 	.word	0xfffffffc


//--------------------- .nv.constant2.kernel_cutlass_kernel_flash_attncuteflash_fwd_sm100FlashAttentionForwardSm100_object_at__tensor0000o9611101213_tensor0000o9611101213_tensor0000o9610111213_tensor0000o9611101213_tensorptrf_0 --------------------------
	.section	.nv.constant2.kernel_cutlass_kernel_flash_attncuteflash_fwd_sm100FlashAttentionForwardSm100_object_at__tensor0000o9611101213_tensor0000o9611101213_tensor0000o9610111213_tensor0000o9611101213_tensorptrf_0,"a",@progbits
	.sectionflags	@""
	.align	4
.nv.constant2.kernel_cutlass_kernel_flash_attncuteflash_fwd_sm100FlashAttentionForwardSm100_object_at__tensor0000o9611101213_tensor0000o9611101213_tensor0000o9610111213_tensor0000o9611101213_tensorptrf_0:
        /*0000*/ 	.byte	0x70, 0x05, 0x00, 0x00, 0x40, 0x05, 0x00, 0x00, 0xe0, 0x3f, 0x00, 0x00, 0x40, 0x06, 0x00, 0x00
        /*0010*/ 	.byte	0x10, 0x06, 0x00, 0x00, 0xe0, 0x3f, 0x00, 0x00, 0xf0, 0x0b, 0x00, 0x00, 0x00, 0x07, 0x00, 0x00
        /*0020*/ 	.byte	0xe0, 0x3f, 0x00, 0x00


//--------------------- .text.kernel_cutlass_kernel_flash_attncuteflash_fwd_sm100FlashAttentionForwardSm100_object_at__tensor0000o9611101213_tensor0000o9611101213_tensor0000o9610111213_tensor0000o9611101213_tensorptrf_0 --------------------------
	.section	.text.kernel_cutlass_kernel_flash_attncuteflash_fwd_sm100FlashAttentionForwardSm100_object_at__tensor0000o9611101213_tensor0000o9611101213_tensor0000o9610111213_tensor0000o9611101213_tensorptrf_0,"ax",@progbits
	.align	128
        .global         kernel_cutlass_kernel_flash_attncuteflash_fwd_sm100FlashAttentionForwardSm100_object_at__tensor0000o9611101213_tensor0000o9611101213_tensor0000o9610111213_tensor0000o9611101213_tensorptrf_0
        .type           kernel_cutlass_kernel_flash_attncuteflash_fwd_sm100FlashAttentionForwardSm100_object_at__tensor0000o9611101213_tensor0000o9611101213_tensor0000o9610111213_tensor0000o9611101213_tensorptrf_0,@function
        .size           kernel_cutlass_kernel_flash_attncuteflash_fwd_sm100FlashAttentionForwardSm100_object_at__tensor0000o9611101213_tensor0000o9611101213_tensor0000o9610111213_tensor0000o9611101213_tensorptrf_0,(.L_x_128 - kernel_cutlass_kernel_flash_attncuteflash_fwd_sm100FlashAttentionForwardSm100_object_at__tensor0000o9611101213_tensor0000o9611101213_tensor0000o9610111213_tensor0000o9611101213_tensorptrf_0)
        .other          kernel_cutlass_kernel_flash_attncuteflash_fwd_sm100FlashAttentionForwardSm100_object_at__tensor0000o9611101213_tensor0000o9611101213_tensor0000o9610111213_tensor0000o9611101213_tensorptrf_0,@"STO_CUDA_ENTRY STV_DEFAULT"
kernel_cutlass_kernel_flash_attncuteflash_fwd_sm100FlashAttentionForwardSm100_object_at__tensor0000o9611101213_tensor0000o9611101213_tensor0000o9610111213_tensor0000o9611101213_tensorptrf_0:
.text.kernel_cutlass_kernel_flash_attncuteflash_fwd_sm100FlashAttentionForwardSm100_object_at__tensor0000o9611101213_tensor0000o9611101213_tensor0000o9610111213_tensor0000o9611101213_tensorptrf_0:
[----:B------:R-:W1:Y:S01]  /*0000*/  LDC R1, c[0x0][0x37c] ;  /* 0x0000df00ff017b82 */ /* 0x000e620000000800 */
[----:B------:R-:W2:Y:S07]  /*0010*/  S2R R0, SR_TID.X ;  /* 0x0000000000007919 */ /* 0x000eae0000002100 */
[----:B------:R-:W3:Y:S01]  /*0020*/  S2UR UR77, SR_CTAID.X ;  /* 0x00000000004d79c3 */ /* 0x000ee20000002500 */
[----:B--2---:R-:W-:-:S04]  /*0030*/  SHF.R.U32.HI R2, RZ, 0x5, R0 ;  /* 0x00000005ff027819 */ /* 0x004fc80000011600 */
[----:B------:R-:W-:-:S13]  /*0040*/  R2UR UR76, R2 ;  /* 0x00000000024c72ca */ /* 0x000fda00000e0000 */
[----:B------:R-:W-:-:S09]  /*0050*/  UISETP.NE.AND UP0, UPT, UR76, URZ, UPT ;  /* 0x000000ff4c00728c */ /* 0x000fd2000bf05270 */
[----:B-1-3--:R-:W-:Y:S05]  /*0060*/  BRA.U UP0, `(.L_x_0) ;  /* 0x0000000500007547 */ /* 0x00afea000b800000 */
[----:B------:R-:W1:Y:S01]  /*0070*/  S2UR UR6, SR_CgaCtaId ;  /* 0x00000000000679c3 */ /* 0x000e620000008800 */
[----:B------:R-:W2:Y:S01]  /*0080*/  LDCU.64 UR4, c[0x0][0x348] ;  /* 0x00006900ff0477ac */ /* 0x000ea20008000a00 */
[----:B------:R-:W-:Y:S01]  /*0090*/  UMOV UR7, 0x400 ;  /* 0x0000040000077882 */ /* 0x000fe20000000000 */
[----:B------:R-:W-:Y:S01]  /*00a0*/  UMOV UR9, 0x1 ;  /* 0x0000000100097882 */ /* 0x000fe20000000000 */
[----:B------:R-:W-:Y:S01]  /*00b0*/  UMOV UR22, 0x100 ;  /* 0x0000010000167882 */ /* 0x000fe20000000000 */
[----:B------:R-:W-:Y:S01]  /*00c0*/  UMOV UR20, 0x4 ;  /* 0x0000000400147882 */ /* 0x000fe20000000000 */
[----:B------:R-:W-:-:S04]  /*00d0*/  UIADD3 UR22, UPT, UPT, -UR22, 0x100000, URZ ;  /* 0x0010000016167890 */ /* 0x000fc8000fffe1ff */
[----:B------:R-:W-:Y:S02]  /*00e0*/  USHF.L.U32 UR23, UR22, 0xb, URZ ;  /* 0x0000000b16177899 */ /* 0x000fe400080006ff */
[----:B------:R-:W-:Y:S01]  /*00f0*/  USHF.L.U32 UR22, UR22, 0x1, URZ ;  /* 0x0000000116167899 */ /* 0x000fe200080006ff */
[----:B------:R-:W-:Y:S01]  /*0100*/  UMOV UR16, 0x80 ;  /* 0x0000008000107882 */ /* 0x000fe20000000000 */
[----:B------:R-:W-:-:S04]  /*0110*/  UIADD3 UR20, UPT, UPT, -UR20, 0x100000, URZ ;  /* 0x0010000014147890 */ /* 0x000fc8000fffe1ff */
[----:B------:R-:W-:Y:S02]  /*0120*/  USHF.L.U32 UR21, UR20, 0xb, URZ ;  /* 0x0000000b14157899 */ /* 0x000fe400080006ff */
[----:B------:R-:W-:Y:S01]  /*0130*/  USHF.L.U32 UR20, UR20, 0x1, URZ ;  /* 0x0000000114147899 */ /* 0x000fe200080006ff */
[----:B------:R-:W-:Y:S01]  /*0140*/  UMOV UR18, 0x20 ;  /* 0x0000002000127882 */ /* 0x000fe20000000000 */
[----:B------:R-:W-:-:S04]  /*0150*/  UIADD3 UR16, UPT, UPT, -UR16, 0x100000, URZ ;  /* 0x0010000010107890 */ /* 0x000fc8000fffe1ff */
[----:B------:R-:W-:Y:S02]  /*0160*/  USHF.L.U32 UR17, UR16, 0xb, URZ ;  /* 0x0000000b10117899 */ /* 0x000fe400080006ff */
[----:B------:R-:W-:Y:S02]  /*0170*/  USHF.L.U32 UR16, UR16, 0x1, URZ ;  /* 0x0000000110107899 */ /* 0x000fe400080006ff */
[----:B------:R-:W-:-:S04]  /*0180*/  UIADD3 UR18, UPT, UPT, -UR18, 0x100000, URZ ;  /* 0x0010000012127890 */ /* 0x000fc8000fffe1ff */
[----:B------:R-:W-:Y:S02]  /*0190*/  USHF.L.U32 UR19, UR18, 0xb, URZ ;  /* 0x0000000b12137899 */ /* 0x000fe400080006ff */
[----:B------:R-:W-:Y:S02]  /*01a0*/  USHF.L.U32 UR18, UR18, 0x1, URZ ;  /* 0x0000000112127899 */ /* 0x000fe400080006ff */
[----:B--2---:R-:W-:Y:S02]  /*01b0*/  UIADD3 UR14, UP3, UPT, UR4, 0x80, URZ ;  /* 0x00000080040e7890 */ /* 0x004fe4000ff7e0ff */
[----:B------:R-:W-:Y:S02]  /*01c0*/  UIADD3 UR12, UP2, UPT, UR4, 0x100, URZ ;  /* 0x00000100040c7890 */ /* 0x000fe4000ff5e0ff */
[----:B------:R-:W-:Y:S02]  /*01d0*/  UIADD3 UR10, UP1, UPT, UR4, 0x180, URZ ;  /* 0x00000180040a7890 */ /* 0x000fe4000ff3e0ff */
[----:B------:R-:W-:-:S02]  /*01e0*/  UIADD3 UR8, UP0, UPT, UR4, 0x200, URZ ;  /* 0x0000020004087890 */ /* 0x000fc4000ff1e0ff */
[----:B-1----:R-:W-:Y:S02]  /*01f0*/  ULEA UR4, UR6, UR7, 0x18 ;  /* 0x0000000706047291 */ /* 0x002fe4000f8ec0ff */
[----:B------:R-:W-:-:S04]  /*0200*/  UIADD3 UR6, UPT, UPT, -UR9, 0x100000, URZ ;  /* 0x0010000009067890 */ /* 0x000fc8000fffe1ff */
[----:B------:R-:W-:Y:S02]  /*0210*/  USHF.L.U32 UR7, UR6, 0xb, URZ ;  /* 0x0000000b06077899 */ /* 0x000fe400080006ff */
[----:B------:R-:W-:Y:S02]  /*0220*/  USHF.L.U32 UR6, UR6, 0x1, URZ ;  /* 0x0000000106067899 */ /* 0x000fe400080006ff */
[----:B------:R-:W-:Y:S02]  /*0230*/  UIADD3.X UR15, UPT, UPT, URZ, UR5, URZ, UP3, !UPT ;  /* 0x00000005ff0f7290 */ /* 0x000fe40009ffe4ff */
[----:B------:R-:W-:Y:S02]  /*0240*/  UIADD3.X UR13, UPT, UPT, URZ, UR5, URZ, UP2, !UPT ;  /* 0x00000005ff0d7290 */ /* 0x000fe400097fe4ff */
[----:B------:R-:W-:Y:S02]  /*0250*/  UIADD3.X UR11, UPT, UPT, URZ, UR5, URZ, UP1, !UPT ;  /* 0x00000005ff0b7290 */ /* 0x000fe40008ffe4ff */
[----:B------:R-:W-:-:S03]  /*0260*/  UIADD3.X UR9, UPT, UPT, URZ, UR5, URZ, UP0, !UPT ;  /* 0x00000005ff097290 */ /* 0x000fc600087fe4ff */
[----:B------:R1:W-:Y:S02]  /*0270*/  UTMACCTL.PF [UR14] ;  /* 0x000000000e0079b9 */ /* 0x0003e40008040000 */
[----:B------:R1:W-:Y:S02]  /*0280*/  UTMACCTL.PF [UR12] ;  /* 0x000000000c0079b9 */ /* 0x0003e40008040000 */
[----:B------:R1:W-:Y:S02]  /*0290*/  UTMACCTL.PF [UR10] ;  /* 0x000000000a0079b9 */ /* 0x0003e40008040000 */
[----:B------:R1:W-:Y:S01]  /*02a0*/  UTMACCTL.PF [UR8] ;  /* 0x00000000080079b9 */ /* 0x0003e20008040000 */
[----:B------:R-:W2:Y:S02]  /*02b0*/  FENCE.VIEW.ASYNC.S ;  /* 0x00000000000073c6 */ /* 0x000ea40000000000 */
[----:B--2---:R1:W2:Y:S01]  /*02c0*/  SYNCS.EXCH.64 URZ, [UR4], UR6 ;  /* 0x0000000604ff75b2 */ /* 0x0042a20008000100 */
[----:B------:R1:W3:Y:S01]  /*02d0*/  SYNCS.EXCH.64 URZ, [UR4+0x8], UR6 ;  /* 0x0000080604ff75b2 */ /* 0x0002e20008000100 */
[----:B------:R1:W4:Y:S01]  /*02e0*/  SYNCS.EXCH.64 URZ, [UR4+0x10], UR6 ;  /* 0x0000100604ff75b2 */ /* 0x0003220008000100 */
[----:B------:R1:W5:Y:S01]  /*02f0*/  SYNCS.EXCH.64 URZ, [UR4+0x18], UR6 ;  /* 0x0000180604ff75b2 */ /* 0x0003620008000100 */
[----:B------:R1:W1:Y:S01]  /*0300*/  SYNCS.EXCH.64 URZ, [UR4+0x20], UR6 ;  /* 0x0000200604ff75b2 */ /* 0x0002620008000100 */
        /* <DEDUP_REMOVED lines=21> */
[----:B--234-:R-:W-:Y:S01]  /*0460*/  NOP ;  /* 0x0000000000007918 */ /* 0x01cfe20000000000 */
.L_x_0:
[----:B------:R-:W-:Y:S01]  /*0470*/  NOP ;  /* 0x0000000000007918 */ /* 0x000fe20000000000 */
[----:B------:R-:W-:Y:S01]  /*0480*/  UISETP.GT.AND UP0, UPT, UR76, 0xb, UPT ;  /* 0x0000000b4c00788c */ /* 0x000fe2000bf04270 */
[----:B-1---5:R-:W-:Y:S08]  /*0490*/  BAR.SYNC.DEFER_BLOCKING 0x0 ;  /* 0x0000000000007b1d */ /* 0x022ff00000010000 */
[----:B------:R-:W-:Y:S05]  /*04a0*/  BRA.U UP0, `(.L_x_1) ;  /* 0x0000000100707547 */ /* 0x000fea000b800000 */
[----:B------:R-:W-:-:S09]  /*04b0*/  UISETP.GT.AND UP0, UPT, UR76, 0x5, UPT ;  /* 0x000000054c00788c */ /* 0x000fd2000bf04270 */
[----:B------:R-:W-:Y:S05]  /*04c0*/  BRA.U UP0, `(.L_x_2) ;  /* 0x0000000100347547 */ /* 0x000fea000b800000 */
[----:B------:R-:W-:Y:S01]  /*04d0*/  IMAD.MOV.U32 R3, RZ, RZ, -0x4 ;  /* 0xfffffffcff037424 */ /* 0x000fe200078e00ff */
[----:B------:R-:W-:-:S04]  /*04e0*/  MOV R2, UR76 ;  /* 0x0000004c00027c02 */ /* 0x000fc80008000f00 */
[----:B------:R-:W-:-:S05]  /*04f0*/  VIADDMNMX.U32 R2, R3, R2, 0x2, PT ;  /* 0x0000000203027446 */ /* 0x000fca0003800002 */
[----:B------:R-:W-:-:S04]  /*0500*/  IMAD.SHL.U32 R4, R2, 0x4, RZ ;  /* 0x0000000402047824 */ /* 0x000fc800078e00ff */
[----:B------:R-:W1:Y:S02]  /*0510*/  LDC R2, c[0x2][R4] ;  /* 0x0080000004027b82 */ /* 0x000e640000000800 */
[----:B-1----:R-:W-:-:S04]  /*0520*/  SHF.R.S32.HI R3, RZ, 0x1f, R2 ;  /* 0x0000001fff037819 */ /* 0x002fc80000011402 */
.L_x_114:
[----:B------:R-:W-:Y:S05]  /*0530*/  BRX R2 -0x540                                                                                                                                                                                                      (*"BRANCH_TARGETS .L_x_115,.L_x_116,.L_x_5"*) ;  /* 0xfffffff802b07949 */ /* 0x000fea000383ffff */
.L_x_116:
[----:B------:R-:W-:-:S08]  /*0540*/  NOP ;  /* 0x0000000000007918 */ /* 0x000fd00000000000 */
[----:B------:R-:W1:-:S00]  /*0550*/  USETMAXREG.DEALLOC.CTAPOOL 0x30 ;  /* 0x00000030000079c8 */ /* 0x000e4000080e0500 */
[----:B-1----:R-:W-:Y:S05]  /*0560*/  BRA `(.L_x_3) ;  /* 0x000000b000087947 */ /* 0x002fea0003800000 */
.L_x_115:
[----:B------:R-:W-:-:S08]  /*0570*/  NOP ;  /* 0x0000000000007918 */ /* 0x000fd00000000000 */
[----:B------:R-:W1:-:S00]  /*0580*/  USETMAXREG.DEALLOC.CTAPOOL 0x30 ;  /* 0x00000030000079c8 */ /* 0x000e4000080e0500 */
[----:B-1----:R-:W-:Y:S05]  /*0590*/  BRA `(.L_x_3) ;  /* 0x000000ac00fc7947 */ /* 0x002fea0003800000 */
.L_x_2:
[----:B------:R-:W-:Y:S01]  /*05a0*/  IMAD.MOV.U32 R3, RZ, RZ, -0x6 ;  /* 0xfffffffaff037424 */ /* 0x000fe200078e00ff */
[----:B------:R-:W-:-:S04]  /*05b0*/  MOV R2, UR76 ;  /* 0x0000004c00027c02 */ /* 0x000fc80008000f00 */
[----:B------:R-:W-:-:S05]  /*05c0*/  VIADDMNMX.U32 R2, R3, R2, 0x2, PT ;  /* 0x0000000203027446 */ /* 0x000fca0003800002 */
[----:B------:R-:W-:-:S04]  /*05d0*/  IMAD.SHL.U32 R4, R2, 0x4, RZ ;  /* 0x0000000402047824 */ /* 0x000fc800078e00ff */
[----:B------:R-:W1:Y:S02]  /*05e0*/  LDC R2, c[0x2][R4+0xc] ;  /* 0x0080030004027b82 */ /* 0x000e640000000800 */
[----:B-1----:R-:W-:-:S04]  /*05f0*/  SHF.R.S32.HI R3, RZ, 0x1f, R2 ;  /* 0x0000001fff037819 */ /* 0x002fc80000011402 */
.L_x_118:
[----:B------:R-:W-:Y:S05]  /*0600*/  BRX R2 -0x610                                                                                                                                                                                                      (*"BRANCH_TARGETS .L_x_119,.L_x_120,.L_x_5"*) ;  /* 0xfffffff8027c7949 */ /* 0x000fea000383ffff */
.L_x_120:
[----:B------:R-:W-:-:S08]  /*0610*/  NOP ;  /* 0x0000000000007918 */ /* 0x000fd00000000000 */
[----:B------:R-:W1:-:S00]  /*0620*/  USETMAXREG.DEALLOC.CTAPOOL 0x30 ;  /* 0x00000030000079c8 */ /* 0x000e4000080e0500 */
[----:B-1----:R-:W-:Y:S05]  /*0630*/  BRA `(.L_x_3) ;  /* 0x000000ac00d47947 */ /* 0x002fea0003800000 */
.L_x_119:
[----:B------:R-:W-:-:S08]  /*0640*/  NOP ;  /* 0x0000000000007918 */ /* 0x000fd00000000000 */
[----:B------:R-:W1:-:S00]  /*0650*/  USETMAXREG.DEALLOC.CTAPOOL 0x30 ;  /* 0x00000030000079c8 */ /* 0x000e4000080e0500 */
[----:B-1----:R-:W-:Y:S05]  /*0660*/  BRA `(.L_x_3) ;  /* 0x000000ac00c87947 */ /* 0x002fea0003800000 */
.L_x_1:
        /* <DEDUP_REMOVED lines=8> */
.L_x_122:
[----:B------:R-:W-:Y:S05]  /*06f0*/  BRX R2 -0x700                                                                                                                                                                                                      (*"BRANCH_TARGETS .L_x_123,.L_x_124,.L_x_5"*) ;  /* 0xfffffff802407949 */ /* 0x000fea000383ffff */
.L_x_124:
[----:B------:R-:W-:-:S08]  /*0700*/  NOP ;  /* 0x0000000000007918 */ /* 0x000fd00000000000 */
[----:B------:R-:W1:-:S00]  /*0710*/  USETMAXREG.DEALLOC.CTAPOOL 0x30 ;  /* 0x00000030000079c8 */ /* 0x000e4000080e0500 */
[----:B------:R-:W2:Y:S01]  /*0720*/  LDCU UR4, c[0x0][0x640] ;  /* 0x0000c800ff0477ac */ /* 0x000ea20008000800 */
[----:B------:R-:W3:Y:S01]  /*0730*/  LDCU.U8 UR8, c[0x0][0x644] ;  /* 0x0000c880ff0877ac */ /* 0x000ee20008000000 */
[----:B------:R-:W4:Y:S01]  /*0740*/  LDCU.U8 UR7, c[0x0][0x645] ;  /* 0x0000c8a0ff0777ac */ /* 0x000f220008000000 */
[----:B------:R-:W5:Y:S01]  /*0750*/  LDCU UR6, c[0x0][0x654] ;  /* 0x0000ca80ff0677ac */ /* 0x000f620008000800 */
[----:B------:R-:W1:Y:S01]  /*0760*/  LDCU.U8 UR13, c[0x0][0x638] ;  /* 0x0000c700ff0d77ac */ /* 0x000e620008000000 */
[----:B--2---:R-:W-:Y:S01]  /*0770*/  UIMAD.WIDE.U32 UR4, UR77, UR4, URZ ;  /* 0x000000044d0472a5 */ /* 0x004fe2000f8e00ff */
[----:B------:R-:W1:Y:S03]  /*0780*/  LDCU.U8 UR14, c[0x0][0x650] ;  /* 0x0000ca00ff0e77ac */ /* 0x000e660008000000 */
[----:B------:R-:W-:Y:S01]  /*0790*/  UIADD3 UR4, UPT, UPT, -UR5, UR77, URZ ;  /* 0x0000004d05047290 */ /* 0x000fe2000fffe1ff */
[----:B------:R-:W2:Y:S03]  /*07a0*/  LDCU.U8 UR11, c[0x0][0x639] ;  /* 0x0000c720ff0b77ac */ /* 0x000ea60008000000 */
[----:B---3--:R-:W-:Y:S01]  /*07b0*/  USHF.R.U32.HI UR4, URZ, UR8, UR4 ;  /* 0x00000008ff047299 */ /* 0x008fe20008011604 */
[----:B------:R-:W3:Y:S03]  /*07c0*/  LDCU.64 UR8, c[0x0][0x630] ;  /* 0x0000c600ff0877ac */ /* 0x000ee60008000a00 */
[----:B------:R-:W-:Y:S01]  /*07d0*/  UIADD3 UR4, UPT, UPT, UR5, UR4, URZ ;  /* 0x0000000405047290 */ /* 0x000fe2000fffe0ff */
[----:B------:R-:W2:Y:S03]  /*07e0*/  LDCU.U8 UR12, c[0x0][0x651] ;  /* 0x0000ca20ff0c77ac */ /* 0x000ea60008000000 */
[----:B----4-:R-:W-:Y:S01]  /*07f0*/  USHF.R.U32.HI UR10, URZ, UR7, UR4 ;  /* 0x00000007ff0a7299 */ /* 0x010fe20008011604 */
[----:B------:R-:W4:Y:S03]  /*0800*/  LDCU UR7, c[0x0][0x63c] ;  /* 0x0000c780ff0777ac */ /* 0x000f260008000800 */
[----:B-----5:R-:W-:-:S02]  /*0810*/  UISETP.GE.AND UP0, UPT, UR10, UR6, UPT ;  /* 0x000000060a00728c */ /* 0x020fc4000bf06270 */
[----:B------:R-:W-:Y:S02]  /*0820*/  UIADD3 UR4, UPT, UPT, -UR10, URZ, URZ ;  /* 0x000000ff0a047290 */ /* 0x000fe4000fffe1ff */
[----:B-1----:R-:W-:Y:S01]  /*0830*/  USEL UR6, UR13, UR14, !UP0 ;  /* 0x0000000e0d067287 */ /* 0x002fe2000c000000 */
[----:B------:R-:W1:Y:S03]  /*0840*/  LDCU.U8 UR14, c[0x0][0x62c] ;  /* 0x0000c580ff0e77ac */ /* 0x000e660008000000 */
[----:B------:R-:W-:-:S03]  /*0850*/  ULOP3.LUT UR6, UR6, 0xff, URZ, 0xc0, !UPT ;  /* 0x000000ff06067892 */ /* 0x000fc6000f8ec0ff */
[----:B---3--:R-:W3:Y:S01]  /*0860*/  @UP0 LDCU UR9, c[0x0][0x64c] ;  /* 0x0000c980ff0907ac */ /* 0x008ee20008000800 */
[----:B----4-:R-:W-:Y:S01]  /*0870*/  UIMAD UR7, UR4, UR7, UR77 ;  /* 0x00000007040772a4 */ /* 0x010fe2000f8e024d */
[----:B------:R-:W4:Y:S03]  /*0880*/  @UP0 LDCU UR8, c[0x0][0x648] ;  /* 0x0000c900ff0807ac */ /* 0x000f260008000800 */
[----:B---3--:R-:W-:Y:S02]  /*0890*/  UIMAD.WIDE.U32 UR4, UR7, UR9, URZ ;  /* 0x00000009070472a5 */ /* 0x008fe4000f8e00ff */
[----:B--2---:R-:W-:Y:S02]  /*08a0*/  USEL UR9, UR11, UR12, !UP0 ;  /* 0x0000000c0b097287 */ /* 0x004fe4000c000000 */
[----:B------:R-:W-:Y:S01]  /*08b0*/  UIADD3 UR4, UPT, UPT, UR7, -UR5, URZ ;  /* 0x8000000507047290 */ /* 0x000fe2000fffe0ff */
[----:B------:R-:W2:Y:S03]  /*08c0*/  LDCU.64 UR12, c[0x0][0x620] ;  /* 0x0000c400ff0c77ac */ /* 0x000ea60008000a00 */
[----:B------:R-:W-:-:S02]  /*08d0*/  USHF.R.U32.HI UR4, URZ, UR6, UR4 ;  /* 0x00000006ff047299 */ /* 0x000fc40008011604 */
[----:B------:R-:W-:Y:S02]  /*08e0*/  ULOP3.LUT UR6, UR9, 0xff, URZ, 0xc0, !UPT ;  /* 0x000000ff09067892 */ /* 0x000fe4000f8ec0ff */
[----:B------:R-:W-:Y:S01]  /*08f0*/  UIADD3 UR4, UPT, UPT, UR5, UR4, URZ ;  /* 0x0000000405047290 */ /* 0x000fe2000fffe0ff */
[----:B------:R-:W3:Y:S03]  /*0900*/  LDCU UR5, c[0x0][0x628] ;  /* 0x0000c500ff0577ac */ /* 0x000ee60008000800 */
[----:B------:R-:W-:Y:S01]  /*0910*/  USHF.R.U32.HI UR9, URZ, UR6, UR4 ;  /* 0x00000006ff097299 */ /* 0x000fe20008011604 */
[----:B------:R-:W5:Y:S03]  /*0920*/  LDCU.U8 UR11, c[0x0][0x62d] ;  /* 0x0000c5a0ff0b77ac */ /* 0x000f660008000000 */
[----:B------:R-:W-:-:S04]  /*0930*/  UIADD3 UR4, UPT, UPT, -UR9, URZ, URZ ;  /* 0x000000ff09047290 */ /* 0x000fc8000fffe1ff */
[----:B----4-:R-:W-:-:S04]  /*0940*/  UIMAD UR4, UR8, UR4, UR7 ;  /* 0x00000004080472a4 */ /* 0x010fc8000f8e0207 */
[----:B--2---:R-:W-:-:S04]  /*0950*/  UIMAD UR6, UR10, UR12, UR4 ;  /* 0x0000000c0a0672a4 */ /* 0x004fc8000f8e0204 */
[----:B---3--:R-:W-:-:S07]  /*0960*/  UIMAD.WIDE.U32 UR4, UR6, UR5, URZ ;  /* 0x00000005060472a5 */ /* 0x008fce000f8e00ff */
[----:B------:R-:W-:Y:S02]  /*0970*/  UMOV UR4, UR5 ;  /* 0x0000000500047c82 */ /* 0x000fe40008000000 */
[----:B------:R-:W-:Y:S02]  /*0980*/  UIADD3 UR12, UPT, UPT, UR6, -UR4, URZ ;  /* 0x80000004060c7290 */ /* 0x000fe4000fffe0ff */
[----:B------:R-:W2:Y:S02]  /*0990*/  LDCU UR5, c[0x0][0x60c] ;  /* 0x0000c180ff0577ac */ /* 0x000ea40008000800 */
[----:B-1----:R-:W-:-:S04]  /*09a0*/  USHF.R.U32.HI UR12, URZ, UR14, UR12 ;  /* 0x0000000eff0c7299 */ /* 0x002fc8000801160c */
[----:B------:R-:W-:-:S04]  /*09b0*/  UIADD3 UR12, UPT, UPT, UR4, UR12, URZ ;  /* 0x0000000c040c7290 */ /* 0x000fc8000fffe0ff */
[----:B-----5:R-:W-:-:S04]  /*09c0*/  USHF.R.U32.HI UR12, URZ, UR11, UR12 ;  /* 0x0000000bff0c7299 */ /* 0x020fc8000801160c */
[----:B------:R-:W-:Y:S02]  /*09d0*/  UIADD3 UR11, UPT, UPT, -UR12, URZ, URZ ;  /* 0x000000ff0c0b7290 */ /* 0x000fe4000fffe1ff */
[----:B--2---:R-:W-:Y:S02]  /*09e0*/  UISETP.GE.AND UP0, UPT, UR77, UR5, UPT ;  /* 0x000000054d00728c */ /* 0x004fe4000bf06270 */
[----:B------:R-:W-:-:S07]  /*09f0*/  UIMAD UR11, UR11, UR13, UR6 ;  /* 0x0000000d0b0b72a4 */ /* 0x000fce000f8e0206 */
[----:B------:R-:W-:Y:S05]  /*0a00*/  BRA.U UP0, `(.L_x_5) ;  /* 0x0000003500747547 */ /* 0x000fea000b800000 */
[----:B------:R-:W1:Y:S01]  /*0a10*/  S2UR UR4, SR_CgaCtaId ;  /* 0x00000000000479c3 */ /* 0x000e620000008800 */
[----:B------:R-:W-:Y:S01]  /*0a20*/  UMOV UR5, 0x400 ;  /* 0x0000040000057882 */ /* 0x000fe20000000000 */
[----:B------:R-:W2:Y:S01]  /*0a30*/  LDCU.64 UR6, c[0x0][0x348] ;  /* 0x00006900ff0677ac */ /* 0x000ea20008000a00 */
[----:B------:R-:W-:Y:S01]  /*0a40*/  ULOP3.LUT UR10, URZ, UR9, URZ, 0x33, !UPT ;  /* 0x00000009ff0a7292 */ /* 0x000fe2000f8e33ff */
[----:B------:R-:W-:Y:S02]  /*0a50*/  UMOV UR14, 0x20 ;  /* 0x00000020000e7882 */ /* 0x000fe40000000000 */
[----:B------:R-:W-:Y:S01]  /*0a60*/  UMOV UR9, URZ ;  /* 0x000000ff00097c82 */ /* 0x000fe20008000000 */
[----:B--2---:R-:W-:Y:S02]  /*0a70*/  UIADD3 UR6, UP0, UPT, UR6, 0x200, URZ ;  /* 0x0000020006067890 */ /* 0x004fe4000ff1e0ff */
[----:B-1----:R-:W-:Y:S01]  /*0a80*/  ULEA UR4, UR4, UR5, 0x18 ;  /* 0x0000000504047291 */ /* 0x002fe2000f8ec0ff */
[----:B------:R-:W1:Y:S03]  /*0a90*/  LDCU UR5, c[0x0][0x614] ;  /* 0x0000c280ff0577ac */ /* 0x000e660008000800 */
[----:B------:R-:W-:-:S02]  /*0aa0*/  UIADD3 UR8, UPT, UPT, UR4, 0x800, URZ ;  /* 0x0000080004087890 */ /* 0x000fc4000fffe0ff */
[----:B------:R-:W-:-:S03]  /*0ab0*/  UIADD3.X UR7, UPT, UPT, URZ, UR7, URZ, UP0, !UPT ;  /* 0x00000007ff077290 */ /* 0x000fc600087fe4ff */
[----:B------:R-:W2:Y:S01]  /*0ac0*/  SYNCS.PHASECHK.TRANS64.TRYWAIT P0, [UR4+0xc0], RZ ;  /* 0x0000c0ffff0075a7 */ /* 0x000ea20008001104 */
[----:B------:R-:W-:Y:S02]  /*0ad0*/  UIADD3 UR13, UPT, UPT, UR4, 0x2800, URZ ;  /* 0x00002800040d7890 */ /* 0x000fe4000fffe0ff */
[----:B-1----:R-:W-:Y:S02]  /*0ae0*/  UIADD3 UR10, UPT, UPT, UR10, UR5, URZ ;  /* 0x000000050a0a7290 */ /* 0x002fe4000fffe0ff */
[----:B------:R-:W-:Y:S02]  /*0af0*/  UIADD3 UR5, UPT, UPT, UR4, 0x4800, URZ ;  /* 0x0000480004057890 */ /* 0x000fe4000fffe0ff */
[----:B------:R-:W-:Y:S01]  /*0b00*/  USHF.L.U32 UR10, UR10, 0x7, URZ ;  /* 0x000000070a0a7899 */ /* 0x000fe200080006ff */
[----:B--2---:R-:W-:Y:S11]  /*0b10*/  @!P0 BRA `(.L_x_6) ;  /* 0x000000c000648947 */ /* 0x004ff60003800000 */
.L_x_59:
[----:B------:R2:W-:Y:S01]  /*0b20*/  UTMASTG.4D [UR8], [UR6], desc[URZ] ;  /* 0x0000ff08060073b5 */ /* 0x0005e20008019000 */
[----:B-1----:R-:W-:Y:S01]  /*0b30*/  HFMA2 R2, -RZ, RZ, 0, 5.9604644775390625e-08 ;  /* 0x00000001ff027431 */ /* 0x002fe200000001ff */
[----:B--2---:R-:W-:Y:S01]  /*0b40*/  UMOV UR8, UR13 ;  /* 0x0000000d00087c82 */ /* 0x004fe20008000000 */
[----:B------:R-:W-:Y:S01]  /*0b50*/  UMOV UR9, UR14 ;  /* 0x0000000e00097c82 */ /* 0x000fe20008000000 */
[----:B------:R-:W-:Y:S01]  /*0b60*/  UMOV UR13, 0x40 ;  /* 0x00000040000d7882 */ /* 0x000fe20000000000 */
[----:B------:R1:W-:Y:S02]  /*0b70*/  UTMASTG.4D [UR8], [UR6], desc[URZ] ;  /* 0x0000ff08060073b5 */ /* 0x0003e40008019000 */
[----:B-1----:R-:W-:Y:S01]  /*0b80*/  UMOV UR8, UR5 ;  /* 0x0000000500087c82 */ /* 0x002fe20008000000 */
[----:B------:R-:W-:Y:S02]  /*0b90*/  UMOV UR9, UR13 ;  /* 0x0000000d00097c82 */ /* 0x000fe40008000000 */
[----:B------:R1:W-:Y:S01]  /*0ba0*/  UTMASTG.4D [UR8], [UR6], desc[URZ] ;  /* 0x0000ff08060073b5 */ /* 0x0003e20008019000 */
[----:B------:R0:W-:Y:S01]  /*0bb0*/  UTMACMDFLUSH ;  /* 0x00000000000079b7 */ /* 0x0001e20000000000 */
[----:B------:R-:W-:-:S04]  /*0bc0*/  DEPBAR.LE SB0, 0x0 ;  /* 0x000080000000791a */ /* 0x000fc80000000000 */
[----:B------:R1:W-:Y:S01]  /*0bd0*/  SYNCS.ARRIVE.TRANS64.ART0 RZ, [UR4+0xc8], R2 ;  /* 0x0000c802ffff79a7 */ /* 0x0003e20008500004 */
[----:B------:R-:W-:Y:S05]  /*0be0*/  BRA `(.L_x_5) ;  /* 0x0000003000fc7947 */ /* 0x000fea0003800000 */
.L_x_123:
[----:B------:R-:W-:-:S08]  /*0bf0*/  NOP ;  /* 0x0000000000007918 */ /* 0x000fd00000000000 */
[----:B------:R-:W1:-:S00]  /*0c00*/  USETMAXREG.DEALLOC.CTAPOOL 0x30 ;  /* 0x00000030000079c8 */ /* 0x000e4000080e0500 */
[----:B------:R-:W2:Y:S01]  /*0c10*/  S2UR UR12, SR_CgaCtaId ;  /* 0x00000000000c79c3 */ /* 0x000ea20000008800 */
[----:B------:R-:W-:Y:S01]  /*0c20*/  NOP ;  /* 0x0000000000007918 */ /* 0x000fe20000000000 */
[----:B------:R-:W-:Y:S02]  /*0c30*/  UMOV UR4, 0x40 ;  /* 0x0000004000047882 */ /* 0x000fe40000000000 */
[----:B--2---:R-:W-:-:S09]  /*0c40*/  ULEA UR4, UR12, UR4, 0x18 ;  /* 0x000000040c047291 */ /* 0x004fd2000f8ec0ff */
[----:B-1----:R-:W1:Y:S01]  /*0c50*/  LDS.U8 R2, [UR4] ;  /* 0x00000004ff027984 */ /* 0x002e620008000000 */
[----:B------:R-:W-:Y:S02]  /*0c60*/  UMOV UR4, 0x400 ;  /* 0x0000040000047882 */ /* 0x000fe40000000000 */
[----:B------:R-:W-:Y:S01]  /*0c70*/  ULEA UR11, UR12, UR4, 0x18 ;  /* 0x000000040c0b7291 */ /* 0x000fe2000f8ec0ff */
[----:B-1----:R-:W-:-:S13]  /*0c80*/  ISETP.NE.AND P0, PT, R2, RZ, PT ;  /* 0x000000ff0200720c */ /* 0x002fda0003f05270 */
[----:B------:R-:W-:Y:S05]  /*0c90*/  @P0 BRA `(.L_x_7) ;  /* 0x00000000007c0947 */ /* 0x000fea0003800000 */
[----:B------:R-:W-:-:S13]  /*0ca0*/  ELECT P0, URZ, PT ;  /* 0x0000000000ff782f */ /* 0x000fda0003800000 */
[----:B------:R-:W-:Y:S05]  /*0cb0*/  @!P0 BRA `(.L_x_8) ;  /* 0x0000000000848947 */ /* 0x000fea0003800000 */
[----:B------:R-:W-:Y:S01]  /*0cc0*/  UMOV UR4, 0x10 ;  /* 0x0000001000047882 */ /* 0x000fe20000000000 */
[----:B------:R-:W-:-:S04]  /*0cd0*/  IMAD.MOV.U32 R3, RZ, RZ, 0xffff ;  /* 0x0000ffffff037424 */ /* 0x000fc800078e00ff */
[----:B------:R-:W-:Y:S04]  /*0ce0*/  DEPBAR.LE SB1, 0x36 ;  /* 0x00009d800000791a */ /* 0x000fe80000000000 */
[----:B------:R-:W1:Y:S02]  /*0cf0*/  UTCATOMSWS.FIND_AND_SET.ALIGN UP0, UR4, UR4 ;  /* 0x00000004000475e3 */ /* 0x000e640008000800 */
[----:B-1----:R-:W-:Y:S01]  /*0d00*/  PLOP3.LUT P0, PT, PT, PT, UP0, 0x80, 0x8 ;  /* 0x000000000008781c */ /* 0x002fe20003f0f008 */
[----:B------:R-:W-:-:S03]  /*0d10*/  IMAD.U32 R4, RZ, RZ, UR4 ;  /* 0x00000004ff047e24 */ /* 0x000fc6000f8e00ff */
[----:B------:R-:W-:-:S04]  /*0d20*/  SEL R2, RZ, 0xffffffff, !P0 ;  /* 0xffffffffff027807 */ /* 0x000fc80004000000 */
[----:B------:R-:W-:Y:S01]  /*0d30*/  ISETP.NE.AND P0, PT, R2, RZ, PT ;  /* 0x000000ff0200720c */ /* 0x000fe20003f05270 */
[----:B------:R-:W-:-:S12]  /*0d40*/  IMAD.MOV.U32 R2, RZ, RZ, 0x1 ;  /* 0x00000001ff027424 */ /* 0x000fd800078e00ff */
[----:B------:R-:W-:Y:S05]  /*0d50*/  @P0 BRA `(.L_x_9) ;  /* 0x0000000000240947 */ /* 0x000fea0003800000 */
.L_x_10:
[----:B------:R-:W-:Y:S05]  /*0d60*/  NANOSLEEP 0x64 ;  /* 0x000000640000795d */ /* 0x000fea0003800000 */
[----:B------:R-:W-:-:S05]  /*0d70*/  UMOV UR4, 0x10 ;  /* 0x0000001000047882 */ /* 0x000fca0000000000 */
[----:B------:R-:W-:Y:S04]  /*0d80*/  DEPBAR.LE SB1, 0x36 ;  /* 0x00009d800000791a */ /* 0x000fe80000000000 */
[----:B------:R-:W1:Y:S02]  /*0d90*/  UTCATOMSWS.FIND_AND_SET.ALIGN UP0, UR4, UR4 ;  /* 0x00000004000475e3 */ /* 0x000e640008000800 */
[----:B-1----:R-:W-:-:S04]  /*0da0*/  PLOP3.LUT P0, PT, PT, PT, UP0, 0x80, 0x8 ;  /* 0x000000000008781c */ /* 0x002fc80003f0f008 */
[----:B------:R-:W-:-:S04]  /*0db0*/  SEL R4, RZ, 0xffffffff, !P0 ;  /* 0xffffffffff047807 */ /* 0x000fc80004000000 */
[----:B------:R-:W-:Y:S01]  /*0dc0*/  ISETP.NE.AND P0, PT, R4, RZ, PT ;  /* 0x000000ff0400720c */ /* 0x000fe20003f05270 */
[----:B------:R-:W-:-:S12]  /*0dd0*/  IMAD.U32 R4, RZ, RZ, UR4 ;  /* 0x00000004ff047e24 */ /* 0x000fd8000f8e00ff */
[----:B------:R-:W-:Y:S05]  /*0de0*/  @!P0 BRA `(.L_x_10) ;  /* 0xfffffffc00dc8947 */ /* 0x000fea000383ffff */
.L_x_9:
[C---:B------:R-:W-:Y:S01]  /*0df0*/  VIADD R5, R4.reuse, 0x10 ;  /* 0x0000001004057836 */ /* 0x040fe20000000000 */
[----:B------:R-:W-:Y:S01]  /*0e00*/  UMOV UR4, 0x50 ;  /* 0x0000005000047882 */ /* 0x000fe20000000000 */
[----:B------:R-:W-:Y:S01]  /*0e10*/  SHF.L.U32 R3, R3, R4, RZ ;  /* 0x0000000403037219 */ /* 0x000fe200000006ff */
[----:B------:R-:W-:Y:S01]  /*0e20*/  ULEA UR4, UR12, UR4, 0x18 ;  /* 0x000000040c047291 */ /* 0x000fe2000f8ec0ff */
[----:B------:R-:W-:Y:S01]  /*0e30*/  IMAD.SHL.U32 R4, R4, 0x20, RZ ;  /* 0x0000002004047824 */ /* 0x000fe200078e00ff */
[----:B------:R-:W-:-:S04]  /*0e40*/  SHF.L.U32 R2, R2, R5, RZ ;  /* 0x0000000502027219 */ /* 0x000fc800000006ff */
[----:B------:R-:W-:-:S05]  /*0e50*/  LOP3.LUT R2, R2, R3, RZ, 0xfc, !PT ;  /* 0x0000000302027212 */ /* 0x000fca00078efcff */
[----:B------:R1:W-:Y:S04]  /*0e60*/  ATOMS.OR RZ, [UR4], R2 ;  /* 0x00000002ffff798c */ /* 0x0003e8000b000004 */
[----:B------:R1:W-:Y:S01]  /*0e70*/  STS [UR11+0xf8], R4 ;  /* 0x0000f804ff007988 */ /* 0x0003e2000800080b */
[----:B------:R-:W-:Y:S05]  /*0e80*/  BRA `(.L_x_8) ;  /* 0x0000000000107947 */ /* 0x000fea0003800000 */
.L_x_7:
[----:B------:R-:W-:-:S05]  /*0e90*/  MOV R2, 0xffffffff ;  /* 0xffffffff00027802 */ /* 0x000fca0000000f00 */
[----:B------:R1:W-:Y:S02]  /*0ea0*/  STS [UR11+0xf8], R2 ;  /* 0x0000f802ff007988 */ /* 0x0003e4000800080b */
[----:B-1----:R-:W-:Y:S02]  /*0eb0*/  MOV R2, 0xed0 ;  /* 0x00000ed000027802 */ /* 0x002fe40000000f00 */
[----:B------:R-:W-:Y:S05]  /*0ec0*/  CALL.REL.NOINC `($__internal_1_$__cuda_sm10x_tcgen05_guardrail_trap_phase_invalid_during_alloc) ;  /* 0x000000c800ac7944 */ /* 0x000fea0003c00000 */
.L_x_8:
[----:B------:R-:W-:Y:S05]  /*0ed0*/  WARPSYNC.ALL ;  /* 0x0000000000007948 */ /* 0x000fea0003800000 */
[----:B------:R-:W-:Y:S01]  /*0ee0*/  NOP ;  /* 0x0000000000007918 */ /* 0x000fe20000000000 */
[----:B------:R-:W2:Y:S01]  /*0ef0*/  LDCU UR6, c[0x0][0x640] ;  /* 0x0000c800ff0677ac */ /* 0x000ea20008000800 */
[----:B------:R-:W3:Y:S01]  /*0f00*/  S2UR UR5, SR_CgaCtaId ;  /* 0x00000000000579c3 */ /* 0x000ee20000008800 */
[----:B------:R-:W4:Y:S01]  /*0f10*/  LDCU.U8 UR8, c[0x0][0x644] ;  /* 0x0000c880ff0877ac */ /* 0x000f220008000000 */
[----:B------:R-:W5:Y:S01]  /*0f20*/  LDCU.U8 UR13, c[0x0][0x645] ;  /* 0x0000c8a0ff0d77ac */ /* 0x000f620008000000 */
[----:B------:R-:W1:Y:S01]  /*0f30*/  LDCU UR9, c[0x0][0x654] ;  /* 0x0000ca80ff0977ac */ /* 0x000e620008000800 */
[----:B------:R-:W1:Y:S01]  /*0f40*/  LDCU UR10, c[0x0][0x634] ;  /* 0x0000c680ff0a77ac */ /* 0x000e620008000800 */
[----:B--2---:R-:W-:Y:S01]  /*0f50*/  UIMAD.WIDE.U32 UR6, UR77, UR6, URZ ;  /* 0x000000064d0672a5 */ /* 0x004fe2000f8e00ff */
[----:B------:R-:W2:Y:S06]  /*0f60*/  LDCU.U8 UR14, c[0x0][0x650] ;  /* 0x0000ca00ff0e77ac */ /* 0x000eac0008000000 */
[----:B------:R-:W-:-:S02]  /*0f70*/  UMOV UR6, UR7 ;  /* 0x0000000700067c82 */ /* 0x000fc40008000000 */
[----:B------:R-:W-:-:S04]  /*0f80*/  UIADD3 UR4, UPT, UPT, -UR6, UR77, URZ ;  /* 0x0000004d06047290 */ /* 0x000fc8000fffe1ff */
[----:B----4-:R-:W-:-:S03]  /*0f90*/  USHF.R.U32.HI UR7, URZ, UR8, UR4 ;  /* 0x00000008ff077299 */ /* 0x010fc60008011604 */
[----:B------:R-:W-:Y:S01]  /*0fa0*/  UMOV UR4, 0x400 ;  /* 0x0000040000047882 */ /* 0x000fe20000000000 */
[----:B------:R-:W-:Y:S02]  /*0fb0*/  UIADD3 UR6, UPT, UPT, UR6, UR7, URZ ;  /* 0x0000000706067290 */ /* 0x000fe4000fffe0ff */
[----:B---3--:R-:W-:Y:S02]  /*0fc0*/  ULEA UR4, UR5, UR4, 0x18 ;  /* 0x0000000405047291 */ /* 0x008fe4000f8ec0ff */
[----:B-----5:R-:W-:Y:S02]  /*0fd0*/  USHF.R.U32.HI UR7, URZ, UR13, UR6 ;  /* 0x0000000dff077299 */ /* 0x020fe40008011606 */
[----:B------:R-:W-:Y:S02]  /*0fe0*/  UIADD3 UR8, UPT, UPT, UR4, 0x6800, URZ ;  /* 0x0000680004087890 */ /* 0x000fe4000fffe0ff */
[----:B-1----:R-:W-:Y:S02]  /*0ff0*/  UISETP.GE.AND UP0, UPT, UR7, UR9, UPT ;  /* 0x000000090700728c */ /* 0x002fe4000bf06270 */
[----:B------:R-:W-:Y:S01]  /*1000*/  USHF.R.U32.HI UR6, URZ, 0x4, UR8 ;  /* 0x00000004ff067899 */ /* 0x000fe20008011608 */
[----:B------:R-:W2:Y:S03]  /*1010*/  LDCU.U8 UR13, c[0x0][0x638] ;  /* 0x0000c700ff0d77ac */ /* 0x000ea60008000000 */
[----:B------:R-:W-:-:S03]  /*1020*/  ULOP3.LUT UR6, UR6, 0x3fc0, URZ, 0xc0, !UPT ;  /* 0x00003fc006067892 */ /* 0x000fc6000f8ec0ff */
[----:B------:R-:W1:Y:S02]  /*1030*/  LDCU UR8, c[0x0][0x63c] ;  /* 0x0000c780ff0877ac */ /* 0x000e640008000800 */
[----:B------:R-:W3:Y:S01]  /*1040*/  @UP0 LDCU UR10, c[0x0][0x64c] ;  /* 0x0000c980ff0a07ac */ /* 0x000ee20008000800 */
[----:B------:R-:W-:Y:S02]  /*1050*/  ULOP3.LUT UR6, UR6, 0x10000, URZ, 0xfc, !UPT ;  /* 0x0001000006067892 */ /* 0x000fe4000f8efcff */
[----:B--2---:R-:W-:-:S04]  /*1060*/  USEL UR9, UR13, UR14, !UP0 ;  /* 0x0000000e0d097287 */ /* 0x004fc8000c000000 */
[----:B------:R-:W-:Y:S01]  /*1070*/  IMAD.U32 R2, RZ, RZ, UR6 ;  /* 0x00000006ff027e24 */ /* 0x000fe2000f8e00ff */
[----:B------:R-:W-:Y:S01]  /*1080*/  UIADD3 UR6, UPT, UPT, -UR7, URZ, URZ ;  /* 0x000000ff07067290 */ /* 0x000fe2000fffe1ff */
[----:B------:R-:W2:Y:S04]  /*1090*/  LDCU.U8 UR13, c[0x0][0x639] ;  /* 0x0000c720ff0d77ac */ /* 0x000ea80008000000 */
[----:B------:R-:W4:Y:S01]  /*10a0*/  SHFL.IDX PT, R2, R2, RZ, 0x1f ;  /* 0x00001fff02027589 */ /* 0x000f2200000e0000 */
[----:B-1----:R-:W-:Y:S01]  /*10b0*/  UIMAD UR8, UR6, UR8, UR77 ;  /* 0x00000008060872a4 */ /* 0x002fe2000f8e024d */
[----:B------:R-:W2:Y:S03]  /*10c0*/  LDCU.U8 UR14, c[0x0][0x651] ;  /* 0x0000ca20ff0e77ac */ /* 0x000ea60008000000 */
[----:B---3--:R-:W-:Y:S01]  /*10d0*/  UIMAD.WIDE.U32 UR6, UR8, UR10, URZ ;  /* 0x0000000a080672a5 */ /* 0x008fe2000f8e00ff */
[----:B------:R-:W1:Y:S01]  /*10e0*/  LDCU UR10, c[0x0][0x60c] ;  /* 0x0000c180ff0a77ac */ /* 0x000e620008000800 */
[----:B------:R-:W-:-:S05]  /*10f0*/  ULOP3.LUT UR9, UR9, 0xff, URZ, 0xc0, !UPT ;  /* 0x000000ff09097892 */ /* 0x000fca000f8ec0ff */
[----:B------:R-:W-:Y:S02]  /*1100*/  UMOV UR6, UR7 ;  /* 0x0000000700067c82 */ /* 0x000fe40008000000 */
[----:B------:R-:W-:Y:S02]  /*1110*/  UIADD3 UR7, UPT, UPT, UR8, -UR6, URZ ;  /* 0x8000000608077290 */ /* 0x000fe4000fffe0ff */
[----:B--2---:R-:W-:Y:S02]  /*1120*/  USEL UR8, UR13, UR14, !UP0 ;  /* 0x0000000e0d087287 */ /* 0x004fe4000c000000 */
[----:B------:R-:W-:Y:S01]  /*1130*/  USHF.R.U32.HI UR7, URZ, UR9, UR7 ;  /* 0x00000009ff077299 */ /* 0x000fe20008011607 */
[----:B----4-:R-:W-:Y:S01]  /*1140*/  R2UR UR44, R2 ;  /* 0x00000000022c72ca */ /* 0x010fe200000e0000 */
[----:B------:R-:W-:Y:S02]  /*1150*/  ULOP3.LUT UR8, UR8, 0xff, URZ, 0xc0, !UPT ;  /* 0x000000ff08087892 */ /* 0x000fe4000f8ec0ff */
[----:B-1----:R-:W-:-:S02]  /*1160*/  UISETP.GE.AND UP0, UPT, UR77, UR10, UPT ;  /* 0x0000000a4d00728c */ /* 0x002fc4000bf06270 */
[----:B------:R-:W-:-:S04]  /*1170*/  UIADD3 UR6, UPT, UPT, UR6, UR7, URZ ;  /* 0x0000000706067290 */ /* 0x000fc8000fffe0ff */
[----:B------:R-:W-:Y:S01]  /*1180*/  USHF.R.U32.HI UR6, URZ, UR8, UR6 ;  /* 0x00000008ff067299 */ /* 0x000fe20008011606 */
[----:B------:R-:W-:Y:S06]  /*1190*/  BAR.SYNC.DEFER_BLOCKING 0x2, 0x120 ;  /* 0x0084800000007b1d */ /* 0x000fec0000010000 */
[----:B------:R-:W1:Y:S02]  /*11a0*/  LDS R3, [UR4+0xf8] ;  /* 0x0000f804ff037984 */ /* 0x000e640008000800 */
[----:B-1----:R-:W-:Y:S01]  /*11b0*/  R2UR UR47, R3 ;  /* 0x00000000032f72ca */ /* 0x002fe200000e0000 */
[----:B------:R-:W-:-:S14]  /*11c0*/  BRA.U UP0, `(.L_x_11) ;  /* 0x0000001500807547 */ /* 0x000fdc000b800000 */
[----:B------:R-:W1:Y:S02]  /*11d0*/  SYNCS.PHASECHK.TRANS64.TRYWAIT P0, [UR4], RZ ;  /* 0x000000ffff0075a7 */ /* 0x000e640008001104 */
[----:B-1----:R-:W-:Y:S05]  /*11e0*/  @!P0 BRA `(.L_x_12) ;  /* 0x000000b800c88947 */ /* 0x002fea0003800000 */
.L_x_61:
[----:B------:R-:W2:Y:S01]  /*11f0*/  SYNCS.PHASECHK.TRANS64.TRYWAIT P0, [UR4+0x10], RZ ;  /* 0x000010ffff0075a7 */ /* 0x000ea20008001104 */
[----:B------:R-:W3:Y:S01]  /*1200*/  LDCU UR5, c[0x0][0x614] ;  /* 0x0000c280ff0577ac */ /* 0x000ee20008000800 */
[----:B-1----:R-:W-:Y:S01]  /*1210*/  CS2R R2, SRZ ;  /* 0x0000000000027805 */ /* 0x002fe2000001ff00 */
[----:B------:R-:W1:Y:S05]  /*1220*/  LDCU UR10, c[0x0][0x38c] ;  /* 0x00007180ff0a77ac */ /* 0x000e6a0008000800 */
[----:B------:R-:W-:Y:S01]  /*1230*/  R2UR UR29, R3 ;  /* 0x00000000031d72ca */ /* 0x000fe200000e0000 */
[----:B------:R-:W4:Y:S01]  /*1240*/  LDCU UR8, c[0x0][0x380] ;  /* 0x00007000ff0877ac */ /* 0x000f220008000800 */
[----:B------:R-:W-:-:S02]  /*1250*/  R2UR UR28, R2 ;  /* 0x00000000021c72ca */ /* 0x000fc400000e0000 */
[C---:B------:R-:W-:Y:S01]  /*1260*/  R2UR UR26, R3.reuse ;  /* 0x00000000031a72ca */ /* 0x040fe200000e0000 */
[----:B------:R-:W-:Y:S01]  /*1270*/  UIADD3 UR7, UPT, UPT, UR4, 0xc800, URZ ;  /* 0x0000c80004077890 */ /* 0x000fe2000fffe0ff */
[C---:B------:R-:W-:Y:S01]  /*1280*/  R2UR UR25, R2.reuse ;  /* 0x00000000021972ca */ /* 0x040fe200000e0000 */
[----:B------:R-:W-:Y:S01]  /*1290*/  UMOV UR14, 0x0 ;  /* 0x00000000000e7882 */ /* 0x000fe20000000000 */
[----:B------:R-:W-:Y:S01]  /*12a0*/  UMOV UR15, 0x1 ;  /* 0x00000001000f7882 */ /* 0x000fe20000000000 */
[----:B------:R-:W-:Y:S01]  /*12b0*/  USHF.R.U32.HI UR9, URZ, 0x4, UR7 ;  /* 0x00000004ff097899 */ /* 0x000fe20008011607 */
[----:B------:R-:W-:Y:S01]  /*12c0*/  R2UR UR24, R3 ;  /* 0x00000000031872ca */ /* 0x000fe200000e0000 */
[----:B---3--:R-:W-:Y:S01]  /*12d0*/  UIADD3 UR6, UPT, UPT, -UR6, UR5, URZ ;  /* 0x0000000506067290 */ /* 0x008fe2000fffe1ff */
[----:B------:R-:W-:Y:S01]  /*12e0*/  R2UR UR23, R2 ;  /* 0x00000000021772ca */ /* 0x000fe200000e0000 */
[----:B------:R-:W-:Y:S02]  /*12f0*/  UIADD3 UR42, UPT, UPT, UR44, 0x2, URZ ;  /* 0x000000022c2a7890 */ /* 0x000fe4000fffe0ff */
[----:B-1----:R-:W-:-:S02]  /*1300*/  UIADD3 UR12, UPT, UPT, UR10, -0x1, URZ ;  /* 0xffffffff0a0c7890 */ /* 0x002fc4000fffe0ff */
[----:B------:R-:W-:Y:S02]  /*1310*/  UISETP.GT.AND UP0, UPT, UR10, URZ, UPT ;  /* 0x000000ff0a00728c */ /* 0x000fe4000bf04270 */
[----:B----4-:R-:W-:Y:S02]  /*1320*/  UIADD3 UR5, UPT, UPT, UR10, -UR8, URZ ;  /* 0x800000080a057290 */ /* 0x010fe4000fffe0ff */
[----:B------:R-:W-:Y:S02]  /*1330*/  UIADD3 UR8, UPT, UPT, -UR10, URZ, URZ ;  /* 0x000000ff0a087290 */ /* 0x000fe4000fffe1ff */
[----:B------:R-:W-:Y:S02]  /*1340*/  ULEA UR5, UR6, UR5, 0x7 ;  /* 0x0000000506057291 */ /* 0x000fe4000f8e38ff */
[----:B------:R-:W-:Y:S02]  /*1350*/  ULOP3.LUT UR6, UR9, 0x3fc0, URZ, 0xc0, !UPT ;  /* 0x00003fc009067892 */ /* 0x000fe4000f8ec0ff */
[----:B------:R-:W-:-:S02]  /*1360*/  UIADD3 UR9, UPT, UPT, -UR5, URZ, URZ ;  /* 0x000000ff05097290 */ /* 0x000fc4000fffe1ff */
[----:B------:R-:W-:Y:S02]  /*1370*/  UIADD3 UR11, UPT, UPT, UR5, -0x1, URZ ;  /* 0xffffffff050b7890 */ /* 0x000fe4000fffe0ff */
[----:B------:R-:W-:Y:S02]  /*1380*/  USHF.R.S32.HI UR8, URZ, 0x1f, UR8 ;  /* 0x0000001fff087899 */ /* 0x000fe40008011408 */
[----:B------:R-:W-:Y:S02]  /*1390*/  USHF.R.S32.HI UR9, URZ, 0x1f, UR9 ;  /* 0x0000001fff097899 */ /* 0x000fe40008011409 */
[----:B------:R-:W-:Y:S02]  /*13a0*/  USHF.R.S32.HI UR7, URZ, 0x1f, UR12 ;  /* 0x0000001fff077899 */ /* 0x000fe4000801140c */
[----:B------:R-:W-:Y:S02]  /*13b0*/  USHF.R.S32.HI UR13, URZ, 0x1f, UR11 ;  /* 0x0000001fff0d7899 */ /* 0x000fe4000801140b */
[----:B------:R-:W-:-:S02]  /*13c0*/  UISETP.GT.AND UP1, UPT, UR5, URZ, UPT ;  /* 0x000000ff0500728c */ /* 0x000fc4000bf24270 */
[----:B------:R-:W-:Y:S02]  /*13d0*/  ULEA.HI UR8, UR8, -UR10, URZ, 0x7 ;  /* 0x8000000a08087291 */ /* 0x000fe4000f8f38ff */
[----:B------:R-:W-:Y:S02]  /*13e0*/  ULEA.HI UR5, UR9, -UR5, URZ, 0x7 ;  /* 0x8000000509057291 */ /* 0x000fe4000f8f38ff */
[----:B------:R-:W-:Y:S02]  /*13f0*/  ULEA.HI UR7, UR7, UR12, URZ, 0x7 ;  /* 0x0000000c07077291 */ /* 0x000fe4000f8f38ff */
[----:B------:R-:W-:Y:S02]  /*1400*/  ULEA.HI UR11, UR13, UR11, URZ, 0x7 ;  /* 0x0000000b0d0b7291 */ /* 0x000fe4000f8f38ff */
[----:B------:R-:W-:Y:S02]  /*1410*/  ULOP3.LUT UR6, UR6, 0x10000, URZ, 0xfc, !UPT ;  /* 0x0001000006067892 */ /* 0x000fe4000f8efcff */
[----:B------:R-:W-:-:S02]  /*1420*/  USHF.R.S32.HI UR27, URZ, 0x7, UR8 ;  /* 0x00000007ff1b7899 */ /* 0x000fc40008011408 */
[----:B------:R-:W-:Y:S02]  /*1430*/  USHF.R.S32.HI UR18, URZ, 0x7, UR5 ;  /* 0x00000007ff127899 */ /* 0x000fe40008011405 */
[----:B------:R-:W-:Y:S02]  /*1440*/  @UP0 UIMAD.WIDE UR20, UR7, 0x2000000, UR14 ;  /* 0x02000000071408a5 */ /* 0x000fe4000f8e020e */
[----:B------:R-:W-:Y:S02]  /*1450*/  ULEA.HI.SX32 UR5, UR11, 0x1, 0x19 ;  /* 0x000000010b057891 */ /* 0x000fe4000f8fcaff */
[----:B------:R-:W-:Y:S02]  /*1460*/  UIADD3 UR40, UPT, UPT, UR44, 0x200, URZ ;  /* 0x000002002c287890 */ /* 0x000fe4000fffe0ff */
[----:B------:R-:W-:Y:S02]  /*1470*/  UIADD3 UR38, UPT, UPT, UR44, 0x202, URZ ;  /* 0x000002022c267890 */ /* 0x000fe4000fffe0ff */
[----:B------:R-:W-:-:S02]  /*1480*/  UIADD3 UR36, UPT, UPT, UR44, 0x400, URZ ;  /* 0x000004002c247890 */ /* 0x000fc4000fffe0ff */
[----:B------:R-:W-:Y:S01]  /*1490*/  UIADD3 UR34, UPT, UPT, UR44, 0x402, URZ ;  /* 0x000004022c227890 */ /* 0x000fe2000fffe0ff */
[----:B------:R-:W-:Y:S01]  /*14a0*/  UMOV UR54, 0x0 ;  /* 0x0000000000367882 */ /* 0x000fe20000000000 */
        /* <DEDUP_REMOVED lines=11> */
[----:B------:R-:W-:-:S02]  /*1560*/  UIADD3 UR22, UPT, UPT, UR4, 0x80, URZ ;  /* 0x0000008004167890 */ /* 0x000fc4000fffe0ff */
[----:B------:R-:W-:Y:S02]  /*1570*/  UIADD3 UR19, UPT, UPT, UR4, 0x48, URZ ;  /* 0x0000004804137890 */ /* 0x000fe4000fffe0ff */
[----:B------:R-:W-:Y:S02]  /*1580*/  UIADD3 UR16, UPT, UPT, UR6, 0x2, URZ ;  /* 0x0000000206107890 */ /* 0x000fe4000fffe0ff */
[----:B------:R-:W-:Y:S02]  /*1590*/  UIADD3 UR14, UPT, UPT, UR6, 0x200, URZ ;  /* 0x00000200060e7890 */ /* 0x000fe4000fffe0ff */
[----:B------:R-:W-:Y:S02]  /*15a0*/  UIADD3 UR12, UPT, UPT, UR6, 0x202, URZ ;  /* 0x00000202060c7890 */ /* 0x000fe4000fffe0ff */
[----:B------:R-:W-:Y:S02]  /*15b0*/  UIADD3 UR10, UPT, UPT, UR6, 0x400, URZ ;  /* 0x00000400060a7890 */ /* 0x000fe4000fffe0ff */
[----:B------:R-:W-:Y:S01]  /*15c0*/  UIADD3 UR8, UPT, UPT, UR6, 0x402, URZ ;  /* 0x0000040206087890 */ /* 0x000fe2000fffe0ff */
[----:B------:R-:W-:Y:S01]  /*15d0*/  UMOV UR45, 0x80004020 ;  /* 0x80004020002d7882 */ /* 0x000fe20000000000 */
[----:B------:R-:W-:Y:S01]  /*15e0*/  UMOV UR43, 0x80004020 ;  /* 0x80004020002b7882 */ /* 0x000fe20000000000 */
[----:B------:R-:W-:Y:S01]  /*15f0*/  UMOV UR41, 0x80004020 ;  /* 0x8000402000297882 */ /* 0x000fe20000000000 */
[----:B------:R-:W-:Y:S01]  /*1600*/  UIADD3 UR27, UPT, UPT, -UR27, URZ, URZ ;  /* 0x000000ff1b1b7290 */ /* 0x000fe2000fffe1ff */
[----:B------:R-:W-:Y:S01]  /*1610*/  UMOV UR39, 0x80004020 ;  /* 0x8000402000277882 */ /* 0x000fe20000000000 */
[----:B------:R-:W-:Y:S01]  /*1620*/  UMOV UR37, 0x80004020 ;  /* 0x8000402000257882 */ /* 0x000fe20000000000 */
[----:B------:R-:W-:Y:S01]  /*1630*/  UMOV UR35, 0x80004020 ;  /* 0x8000402000237882 */ /* 0x000fe20000000000 */
[----:B------:R-:W-:Y:S01]  /*1640*/  UIADD3 UR18, UPT, UPT, -UR18, URZ, URZ ;  /* 0x000000ff12127290 */ /* 0x000fe2000fffe1ff */
[----:B------:R-:W-:Y:S01]  /*1650*/  UMOV UR7, 0x80004020 ;  /* 0x8000402000077882 */ /* 0x000fe20000000000 */
[----:B------:R-:W-:Y:S01]  /*1660*/  UMOV UR17, 0x80004020 ;  /* 0x8000402000117882 */ /* 0x000fe20000000000 */
[----:B------:R-:W-:Y:S01]  /*1670*/  UMOV UR15, 0x80004020 ;  /* 0x80004020000f7882 */ /* 0x000fe20000000000 */
[----:B------:R-:W-:Y:S01]  /*1680*/  UMOV UR13, 0x80004020 ;  /* 0x80004020000d7882 */ /* 0x000fe20000000000 */
[----:B------:R-:W-:Y:S01]  /*1690*/  UMOV UR11, 0x80004020 ;  /* 0x80004020000b7882 */ /* 0x000fe20000000000 */
[----:B------:R-:W-:Y:S01]  /*16a0*/  UMOV UR9, 0x80004020 ;  /* 0x8000402000097882 */ /* 0x000fe20000000000 */
[----:B--2---:R-:W-:Y:S05]  /*16b0*/  @!P0 BRA `(.L_x_13) ;  /* 0x000000b400ac8947 */ /* 0x004fea0003800000 */
.L_x_63:
[----:B------:R2:W-:Y:S01]  /*16c0*/  UTCHMMA gdesc[UR44], gdesc[UR6], tmem[UR29], tmem[UR54], idesc[UR55], !UPT ;  /* 0x00ff36062c0075ea */ /* 0x0005e2000f80001d */
[----:B------:R-:W-:Y:S01]  /*16d0*/  UTCHMMA gdesc[UR42], gdesc[UR16], tmem[UR28], tmem[UR52], idesc[UR53], UPT ;  /* 0x00ff34102a0075ea */ /* 0x000fe2000b80001c */
[----:B------:R-:W-:Y:S01]  /*16e0*/  UTCHMMA gdesc[UR40], gdesc[UR14], tmem[UR26], tmem[UR50], idesc[UR51], UPT ;  /* 0x00ff320e280075ea */ /* 0x000fe2000b80001a */
[----:B------:R-:W-:Y:S01]  /*16f0*/  UTCHMMA gdesc[UR38], gdesc[UR12], tmem[UR25], tmem[UR48], idesc[UR49], UPT ;  /* 0x00ff300c260075ea */ /* 0x000fe2000b800019 */
[----:B------:R-:W-:Y:S01]  /*1700*/  UTCHMMA gdesc[UR36], gdesc[UR10], tmem[UR24], tmem[UR32], idesc[UR33], UPT ;  /* 0x00ff200a240075ea */ /* 0x000fe2000b800018 */
[----:B------:R3:W-:Y:S01]  /*1710*/  UTCHMMA gdesc[UR34], gdesc[UR8], tmem[UR23], tmem[UR30], idesc[UR31], UPT ;  /* 0x00ff1e08220075ea */ /* 0x0007e2000b800017 */
[----:B------:R4:W-:Y:S01]  /*1720*/  UTCBAR [UR22], URZ ;  /* 0x000000ff160073e9 */ /* 0x0009e200080000ff */
[----:B------:R-:W-:Y:S01]  /*1730*/  @!UP1 UMOV UR5, UR18 ;  /* 0x0000001200059c82 */ /* 0x000fe20008000000 */
[----:B------:R-:W-:Y:S01]  /*1740*/  @UP0 UMOV UR27, UR21 ;  /* 0x00000015001b0c82 */ /* 0x000fe20008000000 */
[----:B------:R4:W-:Y:S01]  /*1750*/  UTCBAR [UR19], URZ ;  /* 0x000000ff130073e9 */ /* 0x0009e200080000ff */
[----:B------:R-:W-:Y:S01]  /*1760*/  UISETP.LT.AND UP0, UPT, UR5, UR27, UPT ;  /* 0x0000001b0500728c */ /* 0x000fe2000bf01270 */
[----:B------:R-:W-:-:S03]  /*1770*/  HFMA2 R11, -RZ, RZ, 0, 0 ;  /* 0x00000000ff0b7431 */ /* 0x000fc600000001ff */
[----:B------:R-:W-:-:S04]  /*1780*/  USEL UR27, UR5, UR27, UP0 ;  /* 0x0000001b051b7287 */ /* 0x000fc80008000000 */
[----:B------:R-:W-:Y:S01]  /*1790*/  UISETP.GE.AND UP0, UPT, UR27, 0x2, UPT ;  /* 0x000000021b00788c */ /* 0x000fe2000bf06270 */
[----:B--2---:R-:W-:Y:S01]  /*17a0*/  UMOV UR6, 0x1 ;  /* 0x0000000100067882 */ /* 0x004fe20000000000 */
[----:B------:R-:W-:Y:S01]  /*17b0*/  UMOV UR29, URZ ;  /* 0x000000ff001d7c82 */ /* 0x000fe20008000000 */
[----:B---3--:R-:W-:-:S06]  /*17c0*/  UMOV UR9, URZ ;  /* 0x000000ff00097c82 */ /* 0x008fcc0008000000 */
[----:B------:R-:W-:Y:S05]  /*17d0*/  BRA.U !UP0, `(.L_x_14) ;  /* 0x00000009087c7547 */ /* 0x000fea000b800000 */
[----:B------:R-:W-:Y:S01]  /*17e0*/  IMAD.MOV.U32 R11, RZ, RZ, RZ ;  /* 0x000000ffff0b7224 */ /* 0x000fe200078e00ff */
[----:B------:R-:W-:Y:S02]  /*17f0*/  CS2R R6, SRZ ;  /* 0x0000000000067805 */ /* 0x000fe4000001ff00 */
[----:B------:R-:W-:Y:S02]  /*1800*/  CS2R R4, SRZ ;  /* 0x0000000000047805 */ /* 0x000fe4000001ff00 */
[----:B-1----:R-:W-:Y:S01]  /*1810*/  CS2R R2, SRZ ;  /* 0x0000000000027805 */ /* 0x002fe2000001ff00 */
[----:B------:R-:W-:Y:S01]  /*1820*/  UIADD3 UR27, UPT, UPT, -UR27, URZ, URZ ;  /* 0x000000ff1b1b7290 */ /* 0x000fe2000fffe1ff */
[----:B------:R-:W-:Y:S01]  /*1830*/  UMOV UR6, 0x1 ;  /* 0x0000000100067882 */ /* 0x000fe20000000000 */
[----:B------:R-:W-:Y:S01]  /*1840*/  UMOV UR9, URZ ;  /* 0x000000ff00097c82 */ /* 0x000fe20008000000 */
[----:B------:R-:W-:Y:S01]  /*1850*/  UMOV UR29, URZ ;  /* 0x000000ff001d7c82 */ /* 0x000fe20008000000 */
        /* <DEDUP_REMOVED lines=26> */
[----:B------:R-:W-:Y:S01]  /*1a00*/  UIADD3 UR46, UPT, UPT, UR4, 0x80, URZ ;  /* 0x00000080042e7890 */ /* 0x000fe2000fffe0ff */
[----:B------:R-:W-:Y:S01]  /*1a10*/  UMOV UR48, 0x0 ;  /* 0x0000000000307882 */ /* 0x000fe20000000000 */
[----:B------:R-:W-:-:S10]  /*1a20*/  UMOV UR49, 0x8200010 ;  /* 0x0820001000317882 */ /* 0x000fd40000000000 */
.L_x_19:
[----:B-----5:R-:W-:Y:S01]  /*1a30*/  ULEA UR20, UR6, UR4, 0x3 ;  /* 0x0000000406147291 */ /* 0x020fe2000f8e18ff */
[----:B------:R-:W-:Y:S01]  /*1a40*/  SHF.L.U32 R15, R11, 0x1f, RZ ;  /* 0x0000001f0b0f7819 */ /* 0x000fe200000006ff */
[----:B------:R-:W-:Y:S06]  /*1a50*/  USHF.L.U32 UR7, UR29, 0x1f, URZ ;  /* 0x0000001f1d077899 */ /* 0x000fec00080006ff */
[----:B------:R-:W-:Y:S01]  /*1a60*/  MOV R12, UR7 ;  /* 0x00000007000c7c02 */ /* 0x000fe20008000f00 */
[----:B-1----:R-:W1:Y:S02]  /*1a70*/  SYNCS.PHASECHK.TRANS64.TRYWAIT P0, [UR20+0x10], R15 ;  /* 0x0000100fff0075a7 */ /* 0x002e640008001114 */
[----:B-1----:R-:W-:Y:S05]  /*1a80*/  @!P0 BRA `(.L_x_15) ;  /* 0x000000b000d08947 */ /* 0x002fea0003800000 */
.L_x_65:
[----:B------:R-:W2:Y:S01]  /*1a90*/  SYNCS.PHASECHK.TRANS64.TRYWAIT P0, [UR4+0x88], R12 ;  /* 0x0000880cff0075a7 */ /* 0x000ea20008001104 */
[----:B------:R-:W-:Y:S01]  /*1aa0*/  IMAD.MOV.U32 R9, RZ, RZ, 0x40 ;  /* 0x00000040ff097424 */ /* 0x000fe200078e00ff */
[----:B------:R-:W-:Y:S01]  /*1ab0*/  UIMAD UR5, UR6, 0x6000, UR4 ;  /* 0x00006000060578a4 */ /* 0x000fe2000f8e0204 */
[----:B-1----:R-:W-:Y:S01]  /*1ac0*/  IMAD.MOV.U32 R8, RZ, RZ, 0x100 ;  /* 0x00000100ff087424 */ /* 0x002fe200078e00ff */
[----:B------:R-:W-:Y:S01]  /*1ad0*/  UISETP.NE.U32.AND UP0, UPT, UR9, URZ, UPT ;  /* 0x000000ff0900728c */ /* 0x000fe2000bf05070 */
[----:B------:R-:W-:Y:S01]  /*1ae0*/  IMAD.MOV.U32 R10, RZ, RZ, 0x48 ;  /* 0x00000048ff0a7424 */ /* 0x000fe200078e00ff */
[----:B------:R-:W-:Y:S01]  /*1af0*/  R2UR UR21, R9 ;  /* 0x00000000091572ca */ /* 0x000fe200000e0000 */
[----:B------:R-:W-:Y:S01]  /*1b00*/  IMAD.MOV.U32 R9, RZ, RZ, 0x100 ;  /* 0x00000100ff097424 */ /* 0x000fe200078e00ff */
[----:B----4-:R-:W-:Y:S01]  /*1b10*/  R2UR UR22, R8 ;  /* 0x00000000081672ca */ /* 0x010fe200000e0000 */
[----:B------:R-:W-:Y:S01]  /*1b20*/  IMAD.MOV.U32 R8, RZ, RZ, 0x50 ;  /* 0x00000050ff087424 */ /* 0x000fe200078e00ff */
[----:B------:R-:W-:Y:S01]  /*1b30*/  R2UR UR24, R10 ;  /* 0x000000000a1872ca */ /* 0x000fe200000e0000 */
[----:B------:R-:W-:Y:S01]  /*1b40*/  IMAD.MOV.U32 R10, RZ, RZ, 0x100 ;  /* 0x00000100ff0a7424 */ /* 0x000fe200078e00ff */
[----:B------:R-:W-:Y:S01]  /*1b50*/  R2UR UR25, R9 ;  /* 0x00000000091972ca */ /* 0x000fe200000e0000 */
[----:B------:R-:W-:Y:S01]  /*1b60*/  HFMA2 R9, -RZ, RZ, 0, 5.245208740234375e-06 ;  /* 0x00000058ff097431 */ /* 0x000fe200000001ff */
[----:B------:R-:W-:Y:S01]  /*1b70*/  R2UR UR33, R8 ;  /* 0x00000000082172ca */ /* 0x000fe200000e0000 */
[----:B------:R-:W-:Y:S01]  /*1b80*/  IMAD.MOV.U32 R8, RZ, RZ, 0x100 ;  /* 0x00000100ff087424 */ /* 0x000fe200078e00ff */
[----:B------:R-:W-:Y:S01]  /*1b90*/  R2UR UR32, R10 ;  /* 0x000000000a2072ca */ /* 0x000fe200000e0000 */
[----:B------:R-:W-:Y:S01]  /*1ba0*/  UIADD3 UR5, UPT, UPT, UR5, 0xc800, URZ ;  /* 0x0000c80005057890 */ /* 0x000fe2000fffe0ff */
[----:B------:R-:W-:Y:S01]  /*1bb0*/  IMAD.MOV.U32 R10, RZ, RZ, 0x60 ;  /* 0x00000060ff0a7424 */ /* 0x000fe200078e00ff */
[----:B------:R-:W-:Y:S01]  /*1bc0*/  UMOV UR9, 0x80004020 ;  /* 0x8000402000097882 */ /* 0x000fe20000000000 */
[----:B------:R-:W-:Y:S01]  /*1bd0*/  R2UR UR31, R8 ;  /* 0x00000000081f72ca */ /* 0x000fe200000e0000 */
[----:B------:R-:W-:Y:S01]  /*1be0*/  USHF.R.U32.HI UR8, URZ, 0x4, UR5 ;  /* 0x00000004ff087899 */ /* 0x000fe20008011605 */
[----:B------:R-:W-:Y:S02]  /*1bf0*/  MOV R8, 0x68 ;  /* 0x0000006800087802 */ /* 0x000fe40000000f00 */
[----:B------:R-:W-:Y:S01]  /*1c00*/  R2UR UR30, R9 ;  /* 0x00000000091e72ca */ /* 0x000fe200000e0000 */
[----:B------:R-:W-:Y:S01]  /*1c10*/  ULOP3.LUT UR8, UR8, 0x3fc0, URZ, 0xc0, !UPT ;  /* 0x00003fc008087892 */ /* 0x000fe2000f8ec0ff */
[----:B------:R-:W-:Y:S01]  /*1c20*/  IMAD.MOV.U32 R9, RZ, RZ, 0x100 ;  /* 0x00000100ff097424 */ /* 0x000fe200078e00ff */
[----:B------:R-:W-:Y:S02]  /*1c30*/  R2UR UR28, R10 ;  /* 0x000000000a1c72ca */ /* 0x000fe400000e0000 */
[----:B------:R-:W-:Y:S01]  /*1c40*/  ULOP3.LUT UR8, UR8, 0x2000000, URZ, 0xfc, !UPT ;  /* 0x0200000008087892 */ /* 0x000fe2000f8efcff */
[----:B------:R-:W-:Y:S01]  /*1c50*/  R2UR UR23, R8 ;  /* 0x00000000081772ca */ /* 0x000fe200000e0000 */
[----:B------:R-:W-:Y:S01]  /*1c60*/  IMAD.MOV.U32 R8, RZ, RZ, 0x100 ;  /* 0x00000100ff087424 */ /* 0x000fe200078e00ff */
[----:B------:R-:W-:Y:S01]  /*1c70*/  R2UR UR5, R9 ;  /* 0x00000000090572ca */ /* 0x000fe200000e0000 */
[----:B------:R-:W-:Y:S02]  /*1c80*/  UIADD3 UR16, UPT, UPT, UR8, 0x40, URZ ;  /* 0x0000004008107890 */ /* 0x000fe4000fffe0ff */
[----:B------:R-:W-:Y:S01]  /*1c90*/  UIADD3 UR18, UPT, UPT, UR8, 0x80, URZ ;  /* 0x0000008008127890 */ /* 0x000fe2000fffe0ff */
[----:B--2---:R-:W-:Y:S11]  /*1ca0*/  @!P0 BRA `(.L_x_16) ;  /* 0x000000b000648947 */ /* 0x004ff60003800000 */
.L_x_67:
[----:B------:R-:W-:Y:S01]  /*1cb0*/  UIADD3 UR14, UPT, UPT, UR8, 0xc0, URZ ;  /* 0x000000c0080e7890 */ /* 0x000fe2000fffe0ff */
[----:B------:R-:W-:Y:S01]  /*1cc0*/  R2UR UR26, R8 ;  /* 0x00000000081a72ca */ /* 0x000fe200000e0000 */
[----:B------:R-:W-:Y:S01]  /*1cd0*/  UIADD3 UR12, UPT, UPT, UR8, 0x100, URZ ;  /* 0x00000100080c7890 */ /* 0x000fe2000fffe0ff */
[----:B------:R2:W-:Y:S01]  /*1ce0*/  UTCHMMA tmem[UR21], gdesc[UR8], tmem[UR22], tmem[UR74], idesc[UR75], UP0 ;  /* 0x00ff4a08150079ea */ /* 0x0005e20008000016 */
[----:B------:R-:W-:Y:S01]  /*1cf0*/  UIADD3 UR10, UPT, UPT, UR8, 0x140, URZ ;  /* 0x00000140080a7890 */ /* 0x000fe2000fffe0ff */
[----:B------:R-:W-:Y:S01]  /*1d00*/  IMAD.U32 R10, RZ, RZ, UR7 ;  /* 0x00000007ff0a7e24 */ /* 0x000fe2000f8e00ff */
[----:B------:R-:W-:Y:S01]  /*1d10*/  UIADD3 UR6, UPT, UPT, UR6, 0x1, URZ ;  /* 0x0000000106067890 */ /* 0x000fe2000fffe0ff */
[----:B-1----:R-:W-:Y:S01]  /*1d20*/  IMAD.MOV.U32 R9, RZ, RZ, 0x70 ;  /* 0x00000070ff097424 */ /* 0x002fe200078e00ff */
[----:B------:R-:W-:Y:S01]  /*1d30*/  UMOV UR17, 0x80004020 ;  /* 0x8000402000117882 */ /* 0x000fe20000000000 */
[----:B------:R-:W-:Y:S01]  /*1d40*/  UMOV UR19, 0x80004020 ;  /* 0x8000402000137882 */ /* 0x000fe20000000000 */
[----:B------:R-:W-:Y:S01]  /*1d50*/  UISETP.NE.AND UP0, UPT, UR6, 0x7, UPT ;  /* 0x000000070600788c */ /* 0x000fe2000bf05270 */
[----:B------:R1:W-:Y:S01]  /*1d60*/  UTCHMMA tmem[UR24], gdesc[UR16], tmem[UR25], tmem[UR72], idesc[UR73], UPT ;  /* 0x00ff4810180079ea */ /* 0x0003e2000b800019 */
[----:B------:R-:W-:Y:S01]  /*1d70*/  UTCHMMA tmem[UR33], gdesc[UR18], tmem[UR32], tmem[UR70], idesc[UR71], UPT ;  /* 0x00ff4612210079ea */ /* 0x000fe2000b800020 */
[----:B------:R-:W-:Y:S01]  /*1d80*/  UMOV UR15, 0x80004020 ;  /* 0x80004020000f7882 */ /* 0x000fe20000000000 */
[----:B------:R-:W-:Y:S01]  /*1d90*/  UMOV UR13, 0x80004020 ;  /* 0x80004020000d7882 */ /* 0x000fe20000000000 */
[----:B------:R3:W-:Y:S01]  /*1da0*/  UTCHMMA tmem[UR30], gdesc[UR14], tmem[UR31], tmem[UR68], idesc[UR69], UPT ;  /* 0x00ff440e1e0079ea */ /* 0x0007e2000b80001f */
[----:B------:R-:W-:Y:S01]  /*1db0*/  UMOV UR11, 0x80004020 ;  /* 0x80004020000b7882 */ /* 0x000fe20000000000 */
[----:B------:R4:W-:Y:S01]  /*1dc0*/  UTCHMMA tmem[UR28], gdesc[UR12], tmem[UR5], tmem[UR66], idesc[UR67], UPT ;  /* 0x00ff420c1c0079ea */ /* 0x0009e2000b800005 */
[----:B------:R5:W-:Y:S01]  /*1dd0*/  UTCHMMA tmem[UR23], gdesc[UR10], tmem[UR26], tmem[UR64], idesc[UR65], UPT ;  /* 0x00ff400a170079ea */ /* 0x000be2000b80001a */
[----:B------:R-:W5:Y:S01]  /*1de0*/  SYNCS.PHASECHK.TRANS64.TRYWAIT P0, [UR4+0x90], R10 ;  /* 0x0000900aff0075a7 */ /* 0x000f620008001104 */
[----:B------:R-:W-:Y:S01]  /*1df0*/  USEL UR6, UR6, URZ, UP0 ;  /* 0x000000ff06067287 */ /* 0x000fe20008000000 */
[----:B------:R-:W-:Y:S01]  /*1e00*/  IMAD.MOV.U32 R8, RZ, RZ, 0x100 ;  /* 0x00000100ff087424 */ /* 0x000fe200078e00ff */
[----:B--2---:R-:W-:Y:S01]  /*1e10*/  UMOV UR9, 0x80004020 ;  /* 0x8000402000097882 */ /* 0x004fe20000000000 */
[----:B-1----:R-:W-:Y:S01]  /*1e20*/  R2UR UR16, R9 ;  /* 0x00000000091072ca */ /* 0x002fe200000e0000 */
[----:B------:R-:W-:Y:S02]  /*1e30*/  IMAD.MOV.U32 R9, RZ, RZ, 0x78 ;  /* 0x00000078ff097424 */ /* 0x000fe400078e00ff */
[C---:B------:R-:W-:Y:S02]  /*1e40*/  R2UR UR17, R8.reuse ;  /* 0x00000000081172ca */ /* 0x040fe400000e0000 */
[----:B---3--:R-:W-:Y:S01]  /*1e50*/  R2UR UR15, R8 ;  /* 0x00000000080f72ca */ /* 0x008fe200000e0000 */
[----:B----4-:R-:W-:Y:S01]  /*1e60*/  USEL UR5, URZ, 0x1, UP0 ;  /* 0x00000001ff057887 */ /* 0x010fe20008000000 */
[----:B------:R-:W-:Y:S01]  /*1e70*/  R2UR UR14, R9 ;  /* 0x00000000090e72ca */ /* 0x000fe200000e0000 */
[----:B-----5:R-:W-:Y:S02]  /*1e80*/  UIADD3 UR10, UPT, UPT, UR8, 0x180, URZ ;  /* 0x00000180080a7890 */ /* 0x020fe4000fffe0ff */
[----:B------:R-:W-:Y:S02]  /*1e90*/  UIADD3 UR13, UPT, UPT, UR20, 0x48, URZ ;  /* 0x00000048140d7890 */ /* 0x000fe4000fffe0ff */
[----:B------:R-:W-:Y:S01]  /*1ea0*/  ULEA UR12, UR6, UR4, 0x3 ;  /* 0x00000004060c7291 */ /* 0x000fe2000f8e18ff */
[----:B------:R-:W-:Y:S01]  /*1eb0*/  LOP3.LUT R11, R11, UR5, RZ, 0x3c, !PT ;  /* 0x000000050b0b7c12 */ /* 0x000fe2000f8e3cff */
[----:B------:R-:W-:Y:S04]  /*1ec0*/  UIADD3 UR8, UPT, UPT, UR8, 0x1c0, URZ ;  /* 0x000001c008087890 */ /* 0x000fe8000fffe0ff */
[----:B------:R-:W-:Y:S01]  /*1ed0*/  IMAD.U32 R9, R11, -0x80000000, RZ ;  /* 0x800000000b097824 */ /* 0x000fe200078e00ff */
[----:B------:R-:W-:Y:S07]  /*1ee0*/  @!P0 BRA `(.L_x_17) ;  /* 0x000000ac00f48947 */ /* 0x000fee0003800000 */
.L_x_69:
[----:B------:R2:W-:Y:S01]  /*1ef0*/  UTCHMMA tmem[UR16], gdesc[UR10], tmem[UR17], tmem[UR62], idesc[UR63], UPT ;  /* 0x00ff3e0a100079ea */ /* 0x0005e2000b800011 */
[----:B------:R2:W-:Y:S01]  /*1f00*/  UTCHMMA tmem[UR14], gdesc[UR8], tmem[UR15], tmem[UR60], idesc[UR61], UPT ;  /* 0x00ff3c080e0079ea */ /* 0x0005e2000b80000f */
[----:B------:R2:W-:Y:S01]  /*1f10*/  UTCBAR [UR13], URZ ;  /* 0x000000ff0d0073e9 */ /* 0x0005e200080000ff */
[----:B------:R-:W3:Y:S02]  /*1f20*/  SYNCS.PHASECHK.TRANS64.TRYWAIT P0, [UR12+0x10], R9 ;  /* 0x00001009ff0075a7 */ /* 0x000ee4000800110c */
[----:B--23--:R-:W-:Y:S05]  /*1f30*/  @!P0 BRA `(.L_x_18) ;  /* 0x000000b000008947 */ /* 0x00cfea0003800000 */
.L_x_71:
[----:B------:R-:W-:Y:S01]  /*1f40*/  UIMAD UR5, UR6, 0x6000, UR4 ;  /* 0x00006000060578a4 */ /* 0x000fe2000f8e0204 */
[----:B------:R-:W-:Y:S01]  /*1f50*/  R2UR UR24, R7 ;  /* 0x00000000071872ca */ /* 0x000fe200000e0000 */
[----:B------:R-:W-:Y:S01]  /*1f60*/  UIADD3 UR7, UPT, UPT, UR12, 0x48, URZ ;  /* 0x000000480c077890 */ /* 0x000fe2000fffe0ff */
[----:B------:R-:W-:Y:S01]  /*1f70*/  R2UR UR23, R5 ;  /* 0x00000000051772ca */ /* 0x000fe200000e0000 */
[----:B------:R-:W-:Y:S01]  /*1f80*/  UIADD3 UR5, UPT, UPT, UR5, 0xc800, URZ ;  /* 0x0000c80005057890 */ /* 0x000fe2000fffe0ff */
[----:B------:R-:W-:Y:S01]  /*1f90*/  R2UR UR22, R4 ;  /* 0x00000000041672ca */ /* 0x000fe200000e0000 */
[----:B------:R-:W-:Y:S01]  /*1fa0*/  UIADD3 UR6, UPT, UPT, UR6, 0x1, URZ ;  /* 0x0000000106067890 */ /* 0x000fe2000fffe0ff */
[----:B------:R-:W-:Y:S01]  /*1fb0*/  R2UR UR21, R3 ;  /* 0x00000000031572ca */ /* 0x000fe200000e0000 */
[----:B------:R-:W-:Y:S01]  /*1fc0*/  USHF.R.U32.HI UR8, URZ, 0x4, UR5 ;  /* 0x00000004ff087899 */ /* 0x000fe20008011605 */
[----:B------:R-:W-:Y:S01]  /*1fd0*/  R2UR UR20, R2 ;  /* 0x00000000021472ca */ /* 0x000fe200000e0000 */
[----:B------:R-:W-:Y:S01]  /*1fe0*/  UISETP.NE.AND UP0, UPT, UR6, 0x7, UPT ;  /* 0x000000070600788c */ /* 0x000fe2000bf05270 */
[----:B------:R-:W-:Y:S01]  /*1ff0*/  R2UR UR5, R6 ;  /* 0x00000000060572ca */ /* 0x000fe200000e0000 */
[----:B------:R-:W-:Y:S02]  /*2000*/  ULOP3.LUT UR8, UR8, 0x3fc0, URZ, 0xc0, !UPT ;  /* 0x00003fc008087892 */ /* 0x000fe4000f8ec0ff */
[----:B------:R-:W-:Y:S02]  /*2010*/  UIADD3 UR27, UPT, UPT, UR27, 0x1, URZ ;  /* 0x000000011b1b7890 */ /* 0x000fe4000fffe0ff */
[----:B------:R-:W-:Y:S02]  /*2020*/  ULOP3.LUT UR8, UR8, 0x10000, URZ, 0xfc, !UPT ;  /* 0x0001000008087892 */ /* 0x000fe4000f8efcff */
[----:B------:R-:W-:Y:S02]  /*2030*/  USEL UR6, UR6, URZ, UP0 ;  /* 0x000000ff06067287 */ /* 0x000fe40008000000 */
[----:B------:R-:W-:Y:S02]  /*2040*/  UIADD3 UR18, UPT, UPT, UR8, 0x2, URZ ;  /* 0x0000000208127890 */ /* 0x000fe4000fffe0ff */
[----:B------:R-:W-:Y:S02]  /*2050*/  UIADD3 UR16, UPT, UPT, UR8, 0x200, URZ ;  /* 0x0000020008107890 */ /* 0x000fe4000fffe0ff */
[----:B------:R-:W-:Y:S02]  /*2060*/  UIADD3 UR14, UPT, UPT, UR8, 0x202, URZ ;  /* 0x00000202080e7890 */ /* 0x000fe4000fffe0ff */
[----:B------:R-:W-:Y:S02]  /*2070*/  UIADD3 UR12, UPT, UPT, UR8, 0x400, URZ ;  /* 0x00000400080c7890 */ /* 0x000fe4000fffe0ff */
[----:B------:R-:W-:Y:S02]  /*2080*/  UIADD3 UR10, UPT, UPT, UR8, 0x402, URZ ;  /* 0x00000402080a7890 */ /* 0x000fe4000fffe0ff */
[----:B------:R-:W-:Y:S01]  /*2090*/  ULOP3.LUT UR29, UR29, 0x1, URZ, 0x3c, !UPT ;  /* 0x000000011d1d7892 */ /* 0x000fe2000f8e3cff */
[----:B------:R-:W-:Y:S01]  /*20a0*/  UMOV UR9, 0x80004020 ;  /* 0x8000402000097882 */ /* 0x000fe20000000000 */
[----:B------:R-:W-:Y:S01]  /*20b0*/  UMOV UR19, 0x80004020 ;  /* 0x8000402000137882 */ /* 0x000fe20000000000 */
[----:B------:R2:W-:Y:S01]  /*20c0*/  UTCHMMA gdesc[UR44], gdesc[UR8], tmem[UR24], tmem[UR58], idesc[UR59], !UPT ;  /* 0x00ff3a082c0075ea */ /* 0x0005e2000f800018 */
[----:B------:R3:W-:Y:S01]  /*20d0*/  UTCHMMA gdesc[UR42], gdesc[UR18], tmem[UR5], tmem[UR56], idesc[UR57], UPT ;  /* 0x00ff38122a0075ea */ /* 0x0007e2000b800005 */
[----:B------:R-:W-:Y:S01]  /*20e0*/  UMOV UR17, 0x80004020 ;  /* 0x8000402000117882 */ /* 0x000fe20000000000 */
[----:B------:R-:W-:Y:S01]  /*20f0*/  UMOV UR15, 0x80004020 ;  /* 0x80004020000f7882 */ /* 0x000fe20000000000 */
[----:B------:R5:W-:Y:S01]  /*2100*/  UTCHMMA gdesc[UR40], gdesc[UR16], tmem[UR23], tmem[UR54], idesc[UR55], UPT ;  /* 0x00ff3610280075ea */ /* 0x000be2000b800017 */
[----:B------:R5:W-:Y:S01]  /*2110*/  UTCHMMA gdesc[UR38], gdesc[UR14], tmem[UR22], tmem[UR52], idesc[UR53], UPT ;  /* 0x00ff340e260075ea */ /* 0x000be2000b800016 */
[----:B------:R-:W-:Y:S01]  /*2120*/  UMOV UR13, 0x80004020 ;  /* 0x80004020000d7882 */ /* 0x000fe20000000000 */
[----:B------:R-:W-:Y:S01]  /*2130*/  UMOV UR11, 0x80004020 ;  /* 0x80004020000b7882 */ /* 0x000fe20000000000 */
[----:B------:R5:W-:Y:S01]  /*2140*/  UTCHMMA gdesc[UR36], gdesc[UR12], tmem[UR21], tmem[UR50], idesc[UR51], UPT ;  /* 0x00ff320c240075ea */ /* 0x000be2000b800015 */
[----:B------:R5:W-:Y:S01]  /*2150*/  UTCHMMA gdesc[UR34], gdesc[UR10], tmem[UR20], tmem[UR48], idesc[UR49], UPT ;  /* 0x00ff300a220075ea */ /* 0x000be2000b800014 */
[----:B------:R5:W-:Y:S01]  /*2160*/  UTCBAR [UR46], URZ ;  /* 0x000000ff2e0073e9 */ /* 0x000be200080000ff */
[----:B------:R5:W-:Y:S01]  /*2170*/  UTCBAR [UR7], URZ ;  /* 0x000000ff070073e9 */ /* 0x000be200080000ff */
[----:B--2---:R-:W-:Y:S01]  /*2180*/  UMOV UR9, 0x1 ;  /* 0x0000000100097882 */ /* 0x004fe20000000000 */
[----:B---3--:R-:W-:Y:S02]  /*2190*/  USEL UR5, URZ, 0x1, UP0 ;  /* 0x00000001ff057887 */ /* 0x008fe40008000000 */
[----:B------:R-:W-:Y:S04]  /*21a0*/  UISETP.NE.AND UP0, UPT, UR27, -0x1, UPT ;  /* 0xffffffff1b00788c */ /* 0x000fe8000bf05270 */
[----:B------:R-:W-:Y:S05]  /*21b0*/  LOP3.LUT R11, R11, UR5, RZ, 0x3c, !PT ;  /* 0x000000050b0b7c12 */ /* 0x000fea000f8e3cff */
[----:B------:R-:W-:Y:S05]  /*21c0*/  BRA.U UP0, `(.L_x_19) ;  /* 0xfffffff900187547 */ /* 0x000fea000b83ffff */
.L_x_14:
[----:B------:R-:W-:Y:S01]  /*21d0*/  UIADD3 UR5, UPT, UPT, UR4, 0x8, URZ ;  /* 0x0000000804057890 */ /* 0x000fe2000fffe0ff */
[----:B------:R-:W-:Y:S01]  /*21e0*/  SHF.L.U32 R4, R11, 0x1f, RZ ;  /* 0x0000001f0b047819 */ /* 0x000fe200000006ff */
[----:B----4-:R-:W-:Y:S02]  /*21f0*/  ULEA UR19, UR6, UR4, 0x3 ;  /* 0x0000000406137291 */ /* 0x010fe4000f8e18ff */
[----:B------:R-:W-:-:S05]  /*2200*/  USHF.L.U32 UR29, UR29, 0x1f, URZ ;  /* 0x0000001f1d1d7899 */ /* 0x000fca00080006ff */
[----:B------:R2:W-:Y:S01]  /*2210*/  UTCBAR [UR5], URZ ;  /* 0x000000ff050073e9 */ /* 0x0005e200080000ff */
[----:B------:R-:W-:Y:S01]  /*2220*/  MOV R6, UR29 ;  /* 0x0000001d00067c02 */ /* 0x000fe20008000f00 */
[----:B------:R-:W3:Y:S02]  /*2230*/  SYNCS.PHASECHK.TRANS64.TRYWAIT P0, [UR19+0x10], R4 ;  /* 0x00001004ff0075a7 */ /* 0x000ee40008001113 */
[----:B--23--:R-:W-:Y:S05]  /*2240*/  @!P0 BRA `(.L_x_20) ;  /* 0x000000ac00588947 */ /* 0x00cfea0003800000 */
.L_x_73:
[----:B------:R-:W2:Y:S01]  /*2250*/  SYNCS.PHASECHK.TRANS64.TRYWAIT P0, [UR4+0x88], R6 ;  /* 0x00008806ff0075a7 */ /* 0x000ea20008001104 */
[----:B------:R-:W-:Y:S01]  /*2260*/  IMAD.MOV.U32 R3, RZ, RZ, 0x48 ;  /* 0x00000048ff037424 */ /* 0x000fe200078e00ff */
[----:B------:R-:W-:Y:S01]  /*2270*/  UIMAD UR6, UR6, 0x6000, UR4 ;  /* 0x00006000060678a4 */ /* 0x000fe2000f8e0204 */
[----:B-1----:R-:W-:Y:S01]  /*2280*/  IMAD.MOV.U32 R2, RZ, RZ, 0x100 ;  /* 0x00000100ff027424 */ /* 0x002fe200078e00ff */
[----:B------:R-:W-:Y:S01]  /*2290*/  UMOV UR18, 0x400 ;  /* 0x0000040000127882 */ /* 0x000fe20000000000 */
[----:B------:R-:W-:Y:S01]  /*22a0*/  IMAD.MOV.U32 R4, RZ, RZ, 0x100 ;  /* 0x00000100ff047424 */ /* 0x000fe200078e00ff */
[----:B------:R-:W-:Y:S01]  /*22b0*/  R2UR UR30, R3 ;  /* 0x00000000031e72ca */ /* 0x000fe200000e0000 */
[----:B------:R-:W-:Y:S01]  /*22c0*/  IMAD.MOV.U32 R3, RZ, RZ, 0x100 ;  /* 0x00000100ff037424 */ /* 0x000fe200078e00ff */
[----:B------:R-:W-:Y:S01]  /*22d0*/  UIADD3 UR6, UPT, UPT, UR6, 0xc800, URZ ;  /* 0x0000c80006067890 */ /* 0x000fe2000fffe0ff */
[----:B------:R-:W-:Y:S01]  /*22e0*/  R2UR UR31, R2 ;  /* 0x00000000021f72ca */ /* 0x000fe200000e0000 */
[----:B------:R-:W-:Y:S01]  /*22f0*/  IMAD.MOV.U32 R2, RZ, RZ, 0x58 ;  /* 0x00000058ff027424 */ /* 0x000fe200078e00ff */
[----:B------:R-:W-:Y:S01]  /*2300*/  R2UR UR33, R4 ;  /* 0x00000000042172ca */ /* 0x000fe200000e0000 */
[----:B------:R-:W-:Y:S01]  /*2310*/  USHF.R.U32.HI UR6, URZ, 0x4, UR6 ;  /* 0x00000004ff067899 */ /* 0x000fe20008011606 */
[----:B------:R-:W-:Y:S01]  /*2320*/  R2UR UR28, R3 ;  /* 0x00000000031c72ca */ /* 0x000fe200000e0000 */
[----:B------:R-:W-:Y:S01]  /*2330*/  IMAD.MOV.U32 R3, RZ, RZ, 0x60 ;  /* 0x00000060ff037424 */ /* 0x000fe200078e00ff */
[----:B------:R-:W-:Y:S01]  /*2340*/  R2UR UR26, R2 ;  /* 0x00000000021a72ca */ /* 0x000fe200000e0000 */
[----:B------:R-:W1:Y:S01]  /*2350*/  S2UR UR5, SR_CgaCtaId ;  /* 0x00000000000579c3 */ /* 0x000e620000008800 */
[----:B------:R-:W-:Y:S01]  /*2360*/  ULOP3.LUT UR6, UR6, 0x3fc0, URZ, 0xc0, !UPT ;  /* 0x00003fc006067892 */ /* 0x000fe2000f8ec0ff */
[----:B------:R-:W-:Y:S01]  /*2370*/  IMAD.MOV.U32 R5, RZ, RZ, 0x40 ;  /* 0x00000040ff057424 */ /* 0x000fe200078e00ff */
[----:B------:R-:W-:Y:S01]  /*2380*/  R2UR UR24, R3 ;  /* 0x00000000031872ca */ /* 0x000fe200000e0000 */
[----:B------:R-:W-:Y:S01]  /*2390*/  IMAD.MOV.U32 R4, RZ, RZ, 0x50 ;  /* 0x00000050ff047424 */ /* 0x000fe200078e00ff */
[----:B------:R-:W-:Y:S01]  /*23a0*/  ULOP3.LUT UR6, UR6, 0x2000000, URZ, 0xfc, !UPT ;  /* 0x0200000006067892 */ /* 0x000fe2000f8efcff */
[----:B------:R-:W-:Y:S01]  /*23b0*/  IMAD.MOV.U32 R2, RZ, RZ, 0x100 ;  /* 0x00000100ff027424 */ /* 0x000fe200078e00ff */
[----:B------:R-:W-:Y:S01]  /*23c0*/  R2UR UR32, R5 ;  /* 0x00000000052072ca */ /* 0x000fe200000e0000 */
[----:B------:R-:W-:Y:S01]  /*23d0*/  IMAD.MOV.U32 R3, RZ, RZ, 0x68 ;  /* 0x00000068ff037424 */ /* 0x000fe200078e00ff */
[----:B------:R-:W-:Y:S01]  /*23e0*/  UISETP.NE.U32.AND UP0, UPT, UR9, URZ, UPT ;  /* 0x000000ff0900728c */ /* 0x000fe2000bf05070 */
[----:B------:R-:W-:Y:S01]  /*23f0*/  R2UR UR27, R4 ;  /* 0x00000000041b72ca */ /* 0x000fe200000e0000 */
[----:B------:R-:W-:Y:S01]  /*2400*/  UMOV UR44, 0x0 ;  /* 0x00000000002c7882 */ /* 0x000fe20000000000 */
[----:B------:R-:W-:Y:S01]  /*2410*/  UMOV UR45, 0x8190010 ;  /* 0x08190010002d7882 */ /* 0x000fe20000000000 */
[----:B------:R-:W-:Y:S01]  /*2420*/  UMOV UR42, 0x0 ;  /* 0x00000000002a7882 */ /* 0x000fe20000000000 */
[----:B------:R-:W-:Y:S01]  /*2430*/  UMOV UR43, 0x8190010 ;  /* 0x08190010002b7882 */ /* 0x000fe20000000000 */
[----:B-----5:R-:W-:Y:S01]  /*2440*/  UMOV UR40, 0x0 ;  /* 0x0000000000287882 */ /* 0x020fe20000000000 */
[----:B------:R-:W-:Y:S01]  /*2450*/  UMOV UR41, 0x8190010 ;  /* 0x0819001000297882 */ /* 0x000fe20000000000 */
[----:B------:R-:W-:Y:S01]  /*2460*/  UMOV UR38, 0x0 ;  /* 0x0000000000267882 */ /* 0x000fe20000000000 */
[----:B------:R-:W-:Y:S01]  /*2470*/  UMOV UR39, 0x8190010 ;  /* 0x0819001000277882 */ /* 0x000fe20000000000 */
[C---:B------:R-:W-:Y:S01]  /*2480*/  R2UR UR25, R2.reuse ;  /* 0x00000000021972ca */ /* 0x040fe200000e0000 */
[----:B------:R-:W-:Y:S01]  /*2490*/  UMOV UR36, 0x0 ;  /* 0x0000000000247882 */ /* 0x000fe20000000000 */
[----:B------:R-:W-:Y:S01]  /*24a0*/  UMOV UR37, 0x8190010 ;  /* 0x0819001000257882 */ /* 0x000fe20000000000 */
[----:B------:R-:W-:Y:S01]  /*24b0*/  UMOV UR34, 0x0 ;  /* 0x0000000000227882 */ /* 0x000fe20000000000 */
[----:B------:R-:W-:Y:S01]  /*24c0*/  UMOV UR35, 0x8190010 ;  /* 0x0819001000237882 */ /* 0x000fe20000000000 */
[C---:B------:R-:W-:Y:S01]  /*24d0*/  R2UR UR23, R2.reuse ;  /* 0x00000000021772ca */ /* 0x040fe200000e0000 */
[----:B-1----:R-:W-:Y:S01]  /*24e0*/  ULEA UR18, UR5, UR18, 0x18 ;  /* 0x0000001205127291 */ /* 0x002fe2000f8ec0ff */
[----:B------:R-:W-:Y:S01]  /*24f0*/  R2UR UR21, R3 ;  /* 0x00000000031572ca */ /* 0x000fe200000e0000 */
[----:B------:R-:W-:Y:S01]  /*2500*/  UIADD3 UR16, UPT, UPT, UR6, 0x40, URZ ;  /* 0x0000004006107890 */ /* 0x000fe2000fffe0ff */
[----:B------:R-:W-:Y:S01]  /*2510*/  R2UR UR22, R2 ;  /* 0x00000000021672ca */ /* 0x000fe200000e0000 */
[----:B------:R-:W-:Y:S01]  /*2520*/  UIADD3 UR14, UPT, UPT, UR6, 0x80, URZ ;  /* 0x00000080060e7890 */ /* 0x000fe2000fffe0ff */
[----:B------:R-:W-:Y:S01]  /*2530*/  IMAD.U32 R5, RZ, RZ, UR29 ;  /* 0x0000001dff057e24 */ /* 0x000fe2000f8e00ff */
[----:B------:R-:W-:-:S02]  /*2540*/  UIADD3 UR12, UPT, UPT, UR6, 0xc0, URZ ;  /* 0x000000c0060c7890 */ /* 0x000fc4000fffe0ff */
[----:B------:R-:W-:Y:S02]  /*2550*/  UIADD3 UR10, UPT, UPT, UR6, 0x100, URZ ;  /* 0x00000100060a7890 */ /* 0x000fe4000fffe0ff */
[----:B------:R-:W-:Y:S01]  /*2560*/  UIADD3 UR8, UPT, UPT, UR6, 0x140, URZ ;  /* 0x0000014006087890 */ /* 0x000fe2000fffe0ff */
[----:B------:R-:W-:Y:S01]  /*2570*/  UMOV UR7, 0x80004020 ;  /* 0x8000402000077882 */ /* 0x000fe20000000000 */
[----:B------:R-:W-:Y:S01]  /*2580*/  UMOV UR17, 0x80004020 ;  /* 0x8000402000117882 */ /* 0x000fe20000000000 */
[----:B------:R-:W-:Y:S01]  /*2590*/  UMOV UR15, 0x80004020 ;  /* 0x80004020000f7882 */ /* 0x000fe20000000000 */
[----:B------:R-:W-:Y:S01]  /*25a0*/  UMOV UR13, 0x80004020 ;  /* 0x80004020000d7882 */ /* 0x000fe20000000000 */
[----:B------:R-:W-:Y:S01]  /*25b0*/  UMOV UR11, 0x80004020 ;  /* 0x80004020000b7882 */ /* 0x000fe20000000000 */
[----:B------:R-:W-:Y:S01]  /*25c0*/  UMOV UR9, 0x80004020 ;  /* 0x8000402000097882 */ /* 0x000fe20000000000 */
[----:B--2---:R-:W-:Y:S05]  /*25d0*/  @!P0 BRA `(.L_x_21) ;  /* 0x000000a800908947 */ /* 0x004fea0003800000 */
.L_x_75:
[----:B------:R2:W-:Y:S01]  /*25e0*/  UTCHMMA tmem[UR32], gdesc[UR6], tmem[UR33], tmem[UR44], idesc[UR45], UP0 ;  /* 0x00ff2c06200079ea */ /* 0x0005e20008000021 */
[----:B------:R3:W-:Y:S01]  /*25f0*/  UTCHMMA tmem[UR30], gdesc[UR16], tmem[UR31], tmem[UR42], idesc[UR43], UPT ;  /* 0x00ff2a101e0079ea */ /* 0x0007e2000b80001f */
[----:B------:R4:W-:Y:S01]  /*2600*/  UTCHMMA tmem[UR27], gdesc[UR14], tmem[UR28], tmem[UR40], idesc[UR41], UPT ;  /* 0x00ff280e1b0079ea */ /* 0x0009e2000b80001c */
[----:B------:R5:W-:Y:S01]  /*2610*/  UTCHMMA tmem[UR26], gdesc[UR12], tmem[UR25], tmem[UR38], idesc[UR39], UPT ;  /* 0x00ff260c1a0079ea */ /* 0x000be2000b800019 */
[----:B------:R-:W-:Y:S01]  /*2620*/  UTCHMMA tmem[UR24], gdesc[UR10], tmem[UR23], tmem[UR36], idesc[UR37], UPT ;  /* 0x00ff240a180079ea */ /* 0x000fe2000b800017 */
[----:B------:R1:W-:Y:S01]  /*2630*/  UTCHMMA tmem[UR21], gdesc[UR8], tmem[UR22], tmem[UR34], idesc[UR35], UPT ;  /* 0x00ff2208150079ea */ /* 0x0003e2000b800016 */
[----:B------:R-:W1:Y:S02]  /*2640*/  SYNCS.PHASECHK.TRANS64.TRYWAIT P0, [UR18+0x90], R5 ;  /* 0x00009005ff0075a7 */ /* 0x000e640008001112 */
[----:B-1----:R-:W-:Y:S01]  /*2650*/  IMAD.MOV.U32 R2, RZ, RZ, 0x70 ;  /* 0x00000070ff027424 */ /* 0x002fe200078e00ff */
[----:B------:R-:W-:Y:S01]  /*2660*/  UIADD3 UR4, UPT, UPT, UR19, 0x48, URZ ;  /* 0x0000004813047890 */ /* 0x000fe2000fffe0ff */
[----:B------:R-:W-:-:S02]  /*2670*/  IMAD.MOV.U32 R4, RZ, RZ, 0x100 ;  /* 0x00000100ff047424 */ /* 0x000fc400078e00ff */
[----:B------:R-:W-:Y:S01]  /*2680*/  IMAD.MOV.U32 R3, RZ, RZ, 0x78 ;  /* 0x00000078ff037424 */ /* 0x000fe200078e00ff */
[----:B------:R-:W-:Y:S01]  /*2690*/  R2UR UR20, R2 ;  /* 0x00000000021472ca */ /* 0x000fe200000e0000 */
[----:B------:R-:W-:Y:S01]  /*26a0*/  IMAD.MOV.U32 R2, RZ, RZ, 0x100 ;  /* 0x00000100ff027424 */ /* 0x000fe200078e00ff */
[----:B--2---:R-:W-:Y:S01]  /*26b0*/  UMOV UR7, 0x80004020 ;  /* 0x8000402000077882 */ /* 0x004fe20000000000 */
[----:B---3--:R-:W-:Y:S02]  /*26c0*/  R2UR UR16, R4 ;  /* 0x00000000041072ca */ /* 0x008fe400000e0000 */
[----:B----4-:R-:W-:Y:S01]  /*26d0*/  R2UR UR14, R3 ;  /* 0x00000000030e72ca */ /* 0x010fe200000e0000 */
[----:B-----5:R-:W-:Y:S01]  /*26e0*/  UIADD3 UR12, UPT, UPT, UR18, 0xa0, URZ ;  /* 0x000000a0120c7890 */ /* 0x020fe2000fffe0ff */
[----:B------:R-:W-:Y:S01]  /*26f0*/  R2UR UR13, R2 ;  /* 0x00000000020d72ca */ /* 0x000fe200000e0000 */
[----:B------:R-:W-:Y:S02]  /*2700*/  UIADD3 UR8, UPT, UPT, UR6, 0x180, URZ ;  /* 0x0000018006087890 */ /* 0x000fe4000fffe0ff */
[----:B------:R-:W-:Y:S01]  /*2710*/  UIADD3 UR6, UPT, UPT, UR6, 0x1c0, URZ ;  /* 0x000001c006067890 */ /* 0x000fe2000fffe0ff */
[----:B------:R-:W-:Y:S01]  /*2720*/  UMOV UR24, 0x0 ;  /* 0x0000000000187882 */ /* 0x000fe20000000000 */
[----:B------:R-:W-:Y:S01]  /*2730*/  UMOV UR25, 0x8190010 ;  /* 0x0819001000197882 */ /* 0x000fe20000000000 */
[----:B------:R-:W-:Y:S01]  /*2740*/  UMOV UR22, 0x0 ;  /* 0x0000000000167882 */ /* 0x000fe20000000000 */
[----:B------:R-:W-:Y:S01]  /*2750*/  UMOV UR23, 0x8190010 ;  /* 0x0819001000177882 */ /* 0x000fe20000000000 */
[----:B------:R-:W-:Y:S01]  /*2760*/  UMOV UR9, 0x80004020 ;  /* 0x8000402000097882 */ /* 0x000fe20000000000 */
[----:B------:R-:W-:Y:S06]  /*2770*/  @!P0 BRA `(.L_x_22) ;  /* 0x000000a800488947 */ /* 0x000fec0003800000 */
.L_x_77:
[----:B------:R2:W-:Y:S01]  /*2780*/  UTCHMMA tmem[UR20], gdesc[UR8], tmem[UR16], tmem[UR24], idesc[UR25], UPT ;  /* 0x00ff1808140079ea */ /* 0x0005e2000b800010 */
[----:B------:R2:W-:Y:S01]  /*2790*/  UTCHMMA tmem[UR14], gdesc[UR6], tmem[UR13], tmem[UR22], idesc[UR23], UPT ;  /* 0x00ff16060e0079ea */ /* 0x0005e2000b80000d */
[----:B------:R2:W-:Y:S01]  /*27a0*/  UTCBAR [UR12], URZ ;  /* 0x000000ff0c0073e9 */ /* 0x0005e200080000ff */
[----:B------:R2:W-:Y:S01]  /*27b0*/  UTCBAR [UR4], URZ ;  /* 0x000000ff040073e9 */ /* 0x0005e200080000ff */
[----:B------:R-:W-:Y:S01]  /*27c0*/  NOP ;  /* 0x0000000000007918 */ /* 0x000fe20000000000 */
.L_x_11:
[----:B------:R-:W-:Y:S01]  /*27d0*/  ELECT P0, URZ, PT ;  /* 0x0000000000ff782f */ /* 0x000fe20003800000 */
[----:B-1----:R-:W-:Y:S01]  /*27e0*/  IMAD.MOV.U32 R2, RZ, RZ, 0x1 ;  /* 0x00000001ff027424 */ /* 0x002fe200078e00ff */
[----:B--2---:R-:W-:Y:S01]  /*27f0*/  UMOV UR4, 0x40 ;  /* 0x0000004000047882 */ /* 0x004fe20000000000 */
[----:B------:R-:W-:Y:S01]  /*2800*/  UMOV UR6, 0xffff ;  /* 0x0000ffff00067882 */ /* 0x000fe20000000000 */
[----:B------:R-:W-:Y:S01]  /*2810*/  ULEA UR4, UR5, UR4, 0x18 ;  /* 0x0000000405047291 */ /* 0x000fe2000f8ec0ff */
[----:B------:R-:W-:Y:S01]  /*2820*/  UVIRTCOUNT.DEALLOC.SMPOOL 0x80 ;  /* 0x000000800000784c */ /* 0x000fe20000000000 */
[----:B------:R-:W-:-:S07]  /*2830*/  UMOV UR9, 0x1 ;  /* 0x0000000100097882 */ /* 0x000fce0000000000 */
[----:B------:R-:W-:-:S05]  /*2840*/  @P0 PRMT R3, R2, 0x7610, R3 ;  /* 0x0000761002030816 */ /* 0x000fca0000000003 */
[----:B------:R-:W-:Y:S01]  /*2850*/  @P0 STS.U8 [UR4], R3 ;  /* 0x00000003ff000988 */ /* 0x000fe20008000004 */
[----:B------:R-:W-:Y:S06]  /*2860*/  BAR.SYNC.DEFER_BLOCKING 0x2, 0x120 ;  /* 0x0084800000007b1d */ /* 0x000fec0000010000 */
[----:B------:R-:W-:Y:S01]  /*2870*/  NOP ;  /* 0x0000000000007918 */ /* 0x000fe20000000000 */
[----:B------:R-:W-:Y:S02]  /*2880*/  UMOV UR4, 0x50 ;  /* 0x0000005000047882 */ /* 0x000fe40000000000 */
[----:B------:R-:W-:-:S02]  /*2890*/  ULEA UR8, UR5, UR4, 0x18 ;  /* 0x0000000405087291 */ /* 0x000fc4000f8ec0ff */
[----:B------:R-:W-:-:S04]  /*28a0*/  ULOP3.LUT UR4, UR47, 0xffff, URZ, 0xc0, !UPT ;  /* 0x0000ffff2f047892 */ /* 0x000fc8000f8ec0ff */
[----:B------:R-:W-:-:S03]  /*28b0*/  USHF.R.U32.HI UR4, URZ, 0x5, UR4 ;  /* 0x00000005ff047899 */ /* 0x000fc60008011604 */
[----:B------:R-:W1:Y:S01]  /*28c0*/  LDS R2, [UR8] ;  /* 0x00000008ff027984 */ /* 0x000e620008000800 */
[----:B------:R-:W-:Y:S02]  /*28d0*/  UIADD3 UR5, UPT, UPT, UR4, 0x10, URZ ;  /* 0x0000001004057890 */ /* 0x000fe4000fffe0ff */
[----:B------:R-:W-:Y:S02]  /*28e0*/  USHF.L.U32 UR6, UR6, UR4, URZ ;  /* 0x0000000406067299 */ /* 0x000fe400080006ff */
[----:B------:R-:W-:-:S04]  /*28f0*/  USHF.L.U32 UR4, UR9, UR5, URZ ;  /* 0x0000000509047299 */ /* 0x000fc800080006ff */
[----:B------:R-:W-:-:S04]  /*2900*/  ULOP3.LUT UR4, UR4, UR6, URZ, 0xfc, !UPT ;  /* 0x0000000604047292 */ /* 0x000fc8000f8efcff */
[----:B------:R-:W-:Y:S01]  /*2910*/  ULOP3.LUT UR6, UR4, 0xffff, URZ, 0xc0, !UPT ;  /* 0x0000ffff04067892 */ /* 0x000fe2000f8ec0ff */
[----:B-1----:R-:W-:-:S13]  /*2920*/  R2UR UR7, R2 ;  /* 0x00000000020772ca */ /* 0x002fda00000e0000 */
[----:B------:R-:W-:-:S04]  /*2930*/  ULOP3.LUT UR5, UR4, 0xffff, UR7, 0x80, !UPT ;  /* 0x0000ffff04057892 */ /* 0x000fc8000f8e8007 */
[----:B------:R-:W-:-:S09]  /*2940*/  UISETP.NE.AND UP0, UPT, UR5, UR6, UPT ;  /* 0x000000060500728c */ /* 0x000fd2000bf05270 */
[----:B------:R-:W-:Y:S05]  /*2950*/  BRA.U UP0, `(.L_x_23) ;  /* 0x00000001004c7547 */ /* 0x000fea000b800000 */
[----:B------:R-:W-:Y:S02]  /*2960*/  USHF.R.U32.HI UR5, URZ, 0x10, UR4 ;  /* 0x00000010ff057899 */ /* 0x000fe40008011604 */
[----:B------:R-:W-:-:S04]  /*2970*/  USHF.R.U32.HI UR6, URZ, 0x10, UR7 ;  /* 0x00000010ff067899 */ /* 0x000fc80008011607 */
[----:B------:R-:W-:-:S04]  /*2980*/  ULOP3.LUT UR6, UR6, UR5, URZ, 0xc0, !UPT ;  /* 0x0000000506067292 */ /* 0x000fc8000f8ec0ff */
[----:B------:R-:W-:-:S09]  /*2990*/  UISETP.NE.AND UP0, UPT, UR6, UR5, UPT ;  /* 0x000000050600728c */ /* 0x000fd2000bf05270 */
[----:B------:R-:W-:Y:S05]  /*29a0*/  BRA.U UP0, `(.L_x_24) ;  /* 0x00000001002c7547 */ /* 0x000fea000b800000 */
[----:B------:R-:W1:Y:S01]  /*29b0*/  S2R R3, SR_LANEID ;  /* 0x0000000000037919 */ /* 0x000e620000000000 */
[----:B------:R-:W-:-:S03]  /*29c0*/  ULOP3.LUT UR5, URZ, UR4, URZ, 0x33, !UPT ;  /* 0x00000004ff057292 */ /* 0x000fc6000f8e33ff */
[----:B------:R-:W-:Y:S02]  /*29d0*/  VOTEU.ANY UR4, UPT, PT ;  /* 0x0000000000047886 */ /* 0x000fe400038e0100 */
[----:B------:R-:W-:Y:S01]  /*29e0*/  UFLO.U32 UR4, UR4 ;  /* 0x00000004000472bd */ /* 0x000fe200080e0000 */
[----:B------:R-:W-:-:S04]  /*29f0*/  IMAD.U32 R2, RZ, RZ, UR5 ;  /* 0x00000005ff027e24 */ /* 0x000fc8000f8e00ff */
[----:B------:R-:W2:Y:S02]  /*2a00*/  REDUX UR6, R2 ;  /* 0x00000000020673c4 */ /* 0x000ea40000000000 */
[----:B------:R3:W-:Y:S01]  /*2a10*/  UTCATOMSWS.AND URZ, UR5 ;  /* 0x0000000500ff79e3 */ /* 0x0007e20008000000 */
[----:B-1----:R-:W-:Y:S02]  /*2a20*/  ISETP.EQ.U32.AND P0, PT, R3, UR4, PT ;  /* 0x0000000403007c0c */ /* 0x002fe4000bf02070 */
[----:B--2---:R-:W-:-:S11]  /*2a30*/  MOV R3, UR6 ;  /* 0x0000000600037c02 */ /* 0x004fd60008000f00 */
[----:B------:R3:W-:Y:S01]  /*2a40*/  @P0 ATOMS.AND RZ, [UR8], R3 ;  /* 0x00000003ffff098c */ /* 0x0007e2000a800008 */
[----:B------:R-:W-:Y:S05]  /*2a50*/  BRA `(.L_x_25) ;  /* 0x0000000000147947 */ /* 0x000fea0003800000 */
.L_x_24:
[----:B------:R-:W-:Y:S02]  /*2a60*/  MOV R2, 0x2a80 ;  /* 0x00002a8000027802 */ /* 0x000fe40000000f00 */
[----:B------:R-:W-:Y:S05]  /*2a70*/  CALL.REL.NOINC `($__internal_0_$__cuda_sm10x_tcgen05_guardrail_trap_col_being_dealloced_not_returned_by_alloc) ;  /* 0x000000ac00b47944 */ /* 0x000fea0003c00000 */
[----:B------:R-:W-:Y:S05]  /*2a80*/  BRA `(.L_x_25) ;  /* 0x0000000000087947 */ /* 0x000fea0003800000 */
.L_x_23:
[----:B------:R-:W-:Y:S02]  /*2a90*/  MOV R2, 0x2ab0 ;  /* 0x00002ab000027802 */ /* 0x000fe40000000f00 */
[----:B------:R-:W-:Y:S05]  /*2aa0*/  CALL.REL.NOINC `($__internal_2_$__cuda_sm10x_tcgen05_guardrail_trap_unallocated_columns_being_dealloced) ;  /* 0x000000ac00c07944 */ /* 0x000fea0003c00000 */
.L_x_25:
[----:B------:R-:W-:Y:S01]  /*2ab0*/  NOP ;  /* 0x0000000000007918 */ /* 0x000fe20000000000 */
[----:B------:R-:W-:Y:S05]  /*2ac0*/  BRA `(.L_x_5) ;  /* 0x0000001400447947 */ /* 0x000fea0003800000 */
.L_x_4:
[----:B------:R-:W-:-:S09]  /*2ad0*/  UISETP.NE.AND UP0, UPT, UR76, 0xe, UPT ;  /* 0x0000000e4c00788c */ /* 0x000fd2000bf05270 */
[----:B------:R-:W-:Y:S05]  /*2ae0*/  BRA.U !UP0, `(.L_x_26) ;  /* 0x0000000108147547 */ /* 0x000fea000b800000 */
[----:B------:R-:W-:-:S09]  /*2af0*/  UISETP.NE.AND UP0, UPT, UR76, 0xf, UPT ;  /* 0x0000000f4c00788c */ /* 0x000fd2000bf05270 */
[----:B------:R-:W-:Y:S05]  /*2b00*/  BRA.U UP0, `(.L_x_5) ;  /* 0x0000001500347547 */ /* 0x000fea000b800000 */
[----:B------:R-:W-:-:S08]  /*2b10*/  NOP ;  /* 0x0000000000007918 */ /* 0x000fd00000000000 */
[----:B------:R-:W1:-:S00]  /*2b20*/  USETMAXREG.DEALLOC.CTAPOOL 0x30 ;  /* 0x00000030000079c8 */ /* 0x000e4000080e0500 */
[----:B-1----:R-:W-:Y:S05]  /*2b30*/  BRA `(.L_x_3) ;  /* 0x0000008800947947 */ /* 0x002fea0003800000 */
.L_x_26:
[----:B------:R-:W-:-:S08]  /*2b40*/  NOP ;  /* 0x0000000000007918 */ /* 0x000fd00000000000 */
[----:B------:R-:W1:-:S00]  /*2b50*/  USETMAXREG.DEALLOC.CTAPOOL 0x30 ;  /* 0x00000030000079c8 */ /* 0x000e4000080e0500 */
[----:B------:R-:W2:Y:S01]  /*2b60*/  LDCU UR4, c[0x0][0x640] ;  /* 0x0000c800ff0477ac */ /* 0x000ea20008000800 */
[----:B-1----:R-:W-:Y:S01]  /*2b70*/  HFMA2 R5, -RZ, RZ, 0, 5.9604644775390625e-08 ;  /* 0x00000001ff057431 */ /* 0x002fe200000001ff */
[----:B------:R-:W-:Y:S01]  /*2b80*/  MOV R4, 0x1 ;  /* 0x0000000100047802 */ /* 0x000fe20000000f00 */
[----:B------:R-:W1:Y:S01]  /*2b90*/  LDCU.U8 UR8, c[0x0][0x644] ;  /* 0x0000c880ff0877ac */ /* 0x000e620008000000 */
[----:B------:R-:W3:Y:S01]  /*2ba0*/  LDCU.U8 UR7, c[0x0][0x645] ;  /* 0x0000c8a0ff0777ac */ /* 0x000ee20008000000 */
[----:B------:R-:W4:Y:S01]  /*2bb0*/  LDCU UR6, c[0x0][0x654] ;  /* 0x0000ca80ff0677ac */ /* 0x000f220008000800 */
[----:B------:R-:W5:Y:S01]  /*2bc0*/  LDCU.U8 UR13, c[0x0][0x638] ;  /* 0x0000c700ff0d77ac */ /* 0x000f620008000000 */
[----:B--2---:R-:W-:Y:S01]  /*2bd0*/  UIMAD.WIDE.U32 UR4, UR77, UR4, URZ ;  /* 0x000000044d0472a5 */ /* 0x004fe2000f8e00ff */
[----:B------:R-:W5:Y:S03]  /*2be0*/  LDCU.U8 UR14, c[0x0][0x650] ;  /* 0x0000ca00ff0e77ac */ /* 0x000f660008000000 */
[----:B------:R-:W-:Y:S01]  /*2bf0*/  UIADD3 UR4, UPT, UPT, -UR5, UR77, URZ ;  /* 0x0000004d05047290 */ /* 0x000fe2000fffe1ff */
[----:B------:R-:W2:Y:S03]  /*2c00*/  LDCU.U8 UR11, c[0x0][0x639] ;  /* 0x0000c720ff0b77ac */ /* 0x000ea60008000000 */
[----:B-1----:R-:W-:Y:S01]  /*2c10*/  USHF.R.U32.HI UR4, URZ, UR8, UR4 ;  /* 0x00000008ff047299 */ /* 0x002fe20008011604 */
[----:B------:R-:W1:Y:S03]  /*2c20*/  LDCU.64 UR8, c[0x0][0x630] ;  /* 0x0000c600ff0877ac */ /* 0x000e660008000a00 */
[----:B------:R-:W-:Y:S01]  /*2c30*/  UIADD3 UR4, UPT, UPT, UR5, UR4, URZ ;  /* 0x0000000405047290 */ /* 0x000fe2000fffe0ff */
[----:B------:R-:W2:Y:S03]  /*2c40*/  LDCU.U8 UR12, c[0x0][0x651] ;  /* 0x0000ca20ff0c77ac */ /* 0x000ea60008000000 */
[----:B---3--:R-:W-:Y:S01]  /*2c50*/  USHF.R.U32.HI UR10, URZ, UR7, UR4 ;  /* 0x00000007ff0a7299 */ /* 0x008fe20008011604 */
[----:B------:R-:W3:Y:S03]  /*2c60*/  LDCU UR7, c[0x0][0x63c] ;  /* 0x0000c780ff0777ac */ /* 0x000ee60008000800 */
[----:B----4-:R-:W-:-:S02]  /*2c70*/  UISETP.GE.AND UP0, UPT, UR10, UR6, UPT ;  /* 0x000000060a00728c */ /* 0x010fc4000bf06270 */
[----:B------:R-:W-:Y:S02]  /*2c80*/  UIADD3 UR4, UPT, UPT, -UR10, URZ, URZ ;  /* 0x000000ff0a047290 */ /* 0x000fe4000fffe1ff */
[----:B-----5:R-:W-:Y:S01]  /*2c90*/  USEL UR6, UR13, UR14, !UP0 ;  /* 0x0000000e0d067287 */ /* 0x020fe2000c000000 */
[----:B------:R-:W4:Y:S03]  /*2ca0*/  LDCU.U8 UR14, c[0x0][0x62c] ;  /* 0x0000c580ff0e77ac */ /* 0x000f260008000000 */
[----:B------:R-:W-:-:S03]  /*2cb0*/  ULOP3.LUT UR6, UR6, 0xff, URZ, 0xc0, !UPT ;  /* 0x000000ff06067892 */ /* 0x000fc6000f8ec0ff */
[----:B-1----:R-:W1:Y:S01]  /*2cc0*/  @UP0 LDCU UR9, c[0x0][0x64c] ;  /* 0x0000c980ff0907ac */ /* 0x002e620008000800 */
[----:B---3--:R-:W-:Y:S01]  /*2cd0*/  UIMAD UR7, UR4, UR7, UR77 ;  /* 0x00000007040772a4 */ /* 0x008fe2000f8e024d */
[----:B------:R-:W3:Y:S03]  /*2ce0*/  @UP0 LDCU UR8, c[0x0][0x648] ;  /* 0x0000c900ff0807ac */ /* 0x000ee60008000800 */
[----:B-1----:R-:W-:Y:S02]  /*2cf0*/  UIMAD.WIDE.U32 UR4, UR7, UR9, URZ ;  /* 0x00000009070472a5 */ /* 0x002fe4000f8e00ff */
[----:B--2---:R-:W-:Y:S02]  /*2d00*/  USEL UR9, UR11, UR12, !UP0 ;  /* 0x0000000c0b097287 */ /* 0x004fe4000c000000 */
[----:B------:R-:W-:Y:S01]  /*2d10*/  UIADD3 UR4, UPT, UPT, UR7, -UR5, URZ ;  /* 0x8000000507047290 */ /* 0x000fe2000fffe0ff */
[----:B------:R-:W1:Y:S03]  /*2d20*/  LDCU.64 UR12, c[0x0][0x620] ;  /* 0x0000c400ff0c77ac */ /* 0x000e660008000a00 */
[----:B------:R-:W-:-:S02]  /*2d30*/  USHF.R.U32.HI UR4, URZ, UR6, UR4 ;  /* 0x00000006ff047299 */ /* 0x000fc40008011604 */
[----:B------:R-:W-:Y:S02]  /*2d40*/  ULOP3.LUT UR6, UR9, 0xff, URZ, 0xc0, !UPT ;  /* 0x000000ff09067892 */ /* 0x000fe4000f8ec0ff */
[----:B------:R-:W-:Y:S01]  /*2d50*/  UIADD3 UR4, UPT, UPT, UR5, UR4, URZ ;  /* 0x0000000405047290 */ /* 0x000fe2000fffe0ff */
[----:B------:R-:W2:Y:S03]  /*2d60*/  LDCU UR5, c[0x0][0x628] ;  /* 0x0000c500ff0577ac */ /* 0x000ea60008000800 */
[----:B------:R-:W-:Y:S01]  /*2d70*/  USHF.R.U32.HI UR15, URZ, UR6, UR4 ;  /* 0x00000006ff0f7299 */ /* 0x000fe20008011604 */
[----:B------:R-:W5:Y:S03]  /*2d80*/  LDCU.U8 UR11, c[0x0][0x62d] ;  /* 0x0000c5a0ff0b77ac */ /* 0x000f660008000000 */
[----:B------:R-:W-:-:S04]  /*2d90*/  UIADD3 UR4, UPT, UPT, -UR15, URZ, URZ ;  /* 0x000000ff0f047290 */ /* 0x000fc8000fffe1ff */
[----:B---3--:R-:W-:-:S04]  /*2da0*/  UIMAD UR4, UR8, UR4, UR7 ;  /* 0x00000004080472a4 */ /* 0x008fc8000f8e0207 */
[----:B-1----:R-:W-:-:S04]  /*2db0*/  UIMAD UR6, UR10, UR12, UR4 ;  /* 0x0000000c0a0672a4 */ /* 0x002fc8000f8e0204 */
[----:B--2---:R-:W-:-:S07]  /*2dc0*/  UIMAD.WIDE.U32 UR4, UR6, UR5, URZ ;  /* 0x00000005060472a5 */ /* 0x004fce000f8e00ff */
[----:B------:R-:W-:Y:S02]  /*2dd0*/  UMOV UR4, UR5 ;  /* 0x0000000500047c82 */ /* 0x000fe40008000000 */
[----:B------:R-:W-:Y:S02]  /*2de0*/  UIADD3 UR61, UPT, UPT, UR6, -UR4, URZ ;  /* 0x80000004063d7290 */ /* 0x000fe4000fffe0ff */
[----:B------:R-:W1:Y:S02]  /*2df0*/  LDCU UR5, c[0x0][0x60c] ;  /* 0x0000c180ff0577ac */ /* 0x000e640008000800 */
[----:B----4-:R-:W-:-:S04]  /*2e00*/  USHF.R.U32.HI UR61, URZ, UR14, UR61 ;  /* 0x0000000eff3d7299 */ /* 0x010fc8000801163d */
[----:B------:R-:W-:-:S03]  /*2e10*/  UIADD3 UR61, UPT, UPT, UR4, UR61, URZ ;  /* 0x0000003d043d7290 */ /* 0x000fc6000fffe0ff */
[----:B------:R-:W-:Y:S01]  /*2e20*/  UMOV UR4, URZ ;  /* 0x000000ff00047c82 */ /* 0x000fe20008000000 */
[----:B-----5:R-:W-:-:S04]  /*2e30*/  USHF.R.U32.HI UR61, URZ, UR11, UR61 ;  /* 0x0000000bff3d7299 */ /* 0x020fc8000801163d */
[----:B------:R-:W-:Y:S02]  /*2e40*/  UIADD3 UR60, UPT, UPT, -UR61, URZ, URZ ;  /* 0x000000ff3d3c7290 */ /* 0x000fe4000fffe1ff */
[----:B-1----:R-:W-:Y:S02]  /*2e50*/  UISETP.GE.AND UP0, UPT, UR77, UR5, UPT ;  /* 0x000000054d00728c */ /* 0x002fe4000bf06270 */
[----:B------:R-:W-:-:S07]  /*2e60*/  UIMAD UR60, UR60, UR13, UR6 ;  /* 0x0000000d3c3c72a4 */ /* 0x000fce000f8e0206 */
[----:B------:R-:W-:Y:S05]  /*2e70*/  BRA.U UP0, `(.L_x_27) ;  /* 0x0000000d00b87547 */ /* 0x000fea000b800000 */
[----:B------:R-:W1:Y:S01]  /*2e80*/  S2UR UR9, SR_CgaCtaId ;  /* 0x00000000000979c3 */ /* 0x000e620000008800 */
[----:B------:R-:W-:Y:S01]  /*2e90*/  UMOV UR4, 0x400 ;  /* 0x0000040000047882 */ /* 0x000fe20000000000 */
[----:B------:R-:W-:Y:S01]  /*2ea0*/  MOV R3, 0x80000000 ;  /* 0x8000000000037802 */ /* 0x000fe20000000f00 */
[----:B------:R-:W2:Y:S01]  /*2eb0*/  LDCU UR31, c[0x0][0x614] ;  /* 0x0000c280ff1f77ac */ /* 0x000ea20008000800 */
[----:B------:R-:W3:Y:S01]  /*2ec0*/  LDCU UR10, c[0x0][0x38c] ;  /* 0x00007180ff0a77ac */ /* 0x000ee20008000800 */
[----:B------:R-:W4:Y:S01]  /*2ed0*/  LDCU.64 UR16, c[0x0][0x348] ;  /* 0x00006900ff1077ac */ /* 0x000f220008000a00 */
[----:B------:R-:W5:Y:S01]  /*2ee0*/  LDCU.64 UR24, c[0x0][0x348] ;  /* 0x00006900ff1877ac */ /* 0x000f620008000a00 */
[----:B------:R-:W3:Y:S01]  /*2ef0*/  LDCU.64 UR28, c[0x0][0x348] ;  /* 0x00006900ff1c77ac */ /* 0x000ee20008000a00 */
[----:B--2---:R-:W-:Y:S02]  /*2f00*/  UIADD3 UR5, UPT, UPT, -UR15, UR31, URZ ;  /* 0x0000001f0f057290 */ /* 0x004fe4000fffe1ff */
[----:B-1----:R-:W-:Y:S01]  /*2f10*/  ULEA UR9, UR9, UR4, 0x18 ;  /* 0x0000000409097291 */ /* 0x002fe2000f8ec0ff */
[----:B------:R-:W1:Y:S01]  /*2f20*/  LDCU UR4, c[0x0][0x380] ;  /* 0x00007000ff0477ac */ /* 0x000e620008000800 */
[----:B---3--:R-:W-:-:S02]  /*2f30*/  UIADD3 UR7, UPT, UPT, -UR10, URZ, URZ ;  /* 0x000000ff0a077290 */ /* 0x008fc4000fffe1ff */
[----:B------:R-:W-:-:S05]  /*2f40*/  UIADD3 UR11, UPT, UPT, UR10, -0x1, URZ ;  /* 0xffffffff0a0b7890 */ /* 0x000fca000fffe0ff */
[----:B------:R-:W2:Y:S01]  /*2f50*/  SYNCS.PHASECHK.TRANS64.TRYWAIT P0, [UR9+0x48], R3 ;  /* 0x00004803ff0075a7 */ /* 0x000ea20008001109 */
[----:B------:R-:W-:Y:S02]  /*2f60*/  USHF.R.S32.HI UR7, URZ, 0x1f, UR7 ;  /* 0x0000001fff077899 */ /* 0x000fe40008011407 */
[----:B------:R-:W-:Y:S02]  /*2f70*/  USHF.R.S32.HI UR6, URZ, 0x1f, UR11 ;  /* 0x0000001fff067899 */ /* 0x000fe4000801140b */
[----:B------:R-:W-:Y:S01]  /*2f80*/  UISETP.GT.AND UP3, UPT, UR10, URZ, UPT ;  /* 0x000000ff0a00728c */ /* 0x000fe2000bf64270 */
[----:B------:R-:W-:Y:S01]  /*2f90*/  UMOV UR20, 0x0 ;  /* 0x0000000000147882 */ /* 0x000fe20000000000 */
[----:B------:R-:W-:Y:S01]  /*2fa0*/  UMOV UR21, 0x1 ;  /* 0x0000000100157882 */ /* 0x000fe20000000000 */
[----:B------:R-:W-:Y:S01]  /*2fb0*/  UMOV UR18, URZ ;  /* 0x000000ff00127c82 */ /* 0x000fe20008000000 */
[----:B----4-:R-:W-:Y:S02]  /*2fc0*/  UIADD3 UR26, UP2, UPT, UR16, 0x100, URZ ;  /* 0x00000100101a7890 */ /* 0x010fe4000ff5e0ff */
[----:B-1----:R-:W-:-:S02]  /*2fd0*/  UIADD3 UR4, UPT, UPT, UR10, -UR4, URZ ;  /* 0x800000040a047290 */ /* 0x002fc4000fffe0ff */
[----:B------:R-:W-:Y:S02]  /*2fe0*/  ULEA.HI UR10, UR7, -UR10, URZ, 0x7 ;  /* 0x8000000a070a7291 */ /* 0x000fe4000f8f38ff */
[----:B------:R-:W-:Y:S02]  /*2ff0*/  ULEA UR4, UR5, UR4, 0x7 ;  /* 0x0000000405047291 */ /* 0x000fe4000f8e38ff */
[----:B------:R-:W-:Y:S02]  /*3000*/  ULEA.HI UR7, UR6, UR11, URZ, 0x7 ;  /* 0x0000000b06077291 */ /* 0x000fe4000f8f38ff */
[----:B------:R-:W-:Y:S02]  /*3010*/  UIADD3 UR8, UPT, UPT, -UR4, URZ, URZ ;  /* 0x000000ff04087290 */ /* 0x000fe4000fffe1ff */
[----:B------:R-:W-:Y:S02]  /*3020*/  UIADD3 UR5, UPT, UPT, UR4, -0x1, URZ ;  /* 0xffffffff04057890 */ /* 0x000fe4000fffe0ff */
[----:B------:R-:W-:-:S02]  /*3030*/  USHF.R.S32.HI UR6, URZ, 0x1f, UR8 ;  /* 0x0000001fff067899 */ /* 0x000fc40008011408 */
[----:B------:R-:W-:Y:S02]  /*3040*/  USHF.R.S32.HI UR8, URZ, 0x1f, UR5 ;  /* 0x0000001fff087899 */ /* 0x000fe40008011405 */
[----:B------:R-:W-:Y:S02]  /*3050*/  ULEA.HI UR6, UR6, -UR4, URZ, 0x7 ;  /* 0x8000000406067291 */ /* 0x000fe4000f8f38ff */
[----:B------:R-:W-:Y:S02]  /*3060*/  @UP3 UIMAD.WIDE UR12, UR7, 0x2000000, UR20 ;  /* 0x02000000070c38a5 */ /* 0x000fe4000f8e0214 */
[----:B------:R-:W-:Y:S02]  /*3070*/  USHF.R.S32.HI UR10, URZ, 0x7, UR10 ;  /* 0x00000007ff0a7899 */ /* 0x000fe4000801140a */
[----:B------:R-:W-:Y:S02]  /*3080*/  ULEA.HI UR8, UR8, UR5, URZ, 0x7 ;  /* 0x0000000508087291 */ /* 0x000fe4000f8f38ff */
[----:B------:R-:W-:-:S02]  /*3090*/  USHF.R.S32.HI UR7, URZ, 0x7, UR6 ;  /* 0x00000007ff077899 */ /* 0x000fc40008011406 */
[----:B-----5:R-:W-:Y:S02]  /*30a0*/  UIADD3 UR23, UP1, UPT, UR24, 0x100, URZ ;  /* 0x0000010018177890 */ /* 0x020fe4000ff3e0ff */
[----:B------:R-:W-:Y:S02]  /*30b0*/  UIADD3 UR30, UP0, UPT, UR28, 0x100, URZ ;  /* 0x000001001c1e7890 */ /* 0x000fe4000ff1e0ff */
[----:B------:R-:W-:Y:S02]  /*30c0*/  UIADD3 UR5, UPT, UPT, -UR10, URZ, URZ ;  /* 0x000000ff0a057290 */ /* 0x000fe4000fffe1ff */
[----:B------:R-:W-:Y:S02]  /*30d0*/  ULEA.HI.SX32 UR6, UR8, 0x1, 0x19 ;  /* 0x0000000108067891 */ /* 0x000fe4000f8fcaff */
[----:B------:R-:W-:Y:S02]  /*30e0*/  UIADD3 UR7, UPT, UPT, -UR7, URZ, URZ ;  /* 0x000000ff07077290 */ /* 0x000fe4000fffe1ff */
[----:B------:R-:W-:Y:S01]  /*30f0*/  UISETP.GT.AND UP4, UPT, UR4, URZ, UPT ;  /* 0x000000ff0400728c */ /* 0x000fe2000bf84270 */
[----:B------:R-:W-:Y:S01]  /*3100*/  UMOV UR20, UR60 ;  /* 0x0000003c00147c82 */ /* 0x000fe20008000000 */
[----:B------:R-:W-:Y:S01]  /*3110*/  UMOV UR21, UR61 ;  /* 0x0000003d00157c82 */ /* 0x000fe20008000000 */
[----:B------:R-:W-:Y:S01]  /*3120*/  UMOV UR34, 0x20 ;  /* 0x0000002000227882 */ /* 0x000fe20000000000 */
[----:B------:R-:W-:Y:S01]  /*3130*/  UMOV UR36, UR60 ;  /* 0x0000003c00247c82 */ /* 0x000fe20008000000 */
[----:B------:R-:W-:Y:S01]  /*3140*/  UMOV UR37, UR61 ;  /* 0x0000003d00257c82 */ /* 0x000fe20008000000 */
[----:B--2---:R-:W-:Y:S05]  /*3150*/  @!P0 BRA `(.L_x_28) ;  /* 0x0000009c00f88947 */ /* 0x004fea0003800000 */
.L_x_79:
[----:B------:R-:W-:Y:S01]  /*3160*/  @!UP4 UMOV UR6, UR7 ;  /* 0x000000070006cc82 */ /* 0x000fe20008000000 */
[----:B------:R-:W-:Y:S01]  /*3170*/  @UP3 UMOV UR5, UR13 ;  /* 0x0000000d00053c82 */ /* 0x000fe20008000000 */
[----:B------:R-:W-:Y:S01]  /*3180*/  ELECT P0, URZ, PT ;  /* 0x0000000000ff782f */ /* 0x000fe20003800000 */
[----:B------:R-:W-:Y:S02]  /*3190*/  UISETP.LT.AND UP3, UPT, UR6, UR5, UPT ;  /* 0x000000050600728c */ /* 0x000fe4000bf61270 */
[----:B------:R-:W-:Y:S02]  /*31a0*/  UIADD3.X UR11, UPT, UPT, URZ, UR17, URZ, UP2, !UPT ;  /* 0x00000011ff0b7290 */ /* 0x000fe400097fe4ff */
[----:B------:R-:W-:Y:S02]  /*31b0*/  USEL UR22, UR6, UR5, UP3 ;  /* 0x0000000506167287 */ /* 0x000fe40009800000 */
[----:B------:R-:W-:Y:S02]  /*31c0*/  UIADD3 UR16, UPT, UPT, UR9, 0xc800, URZ ;  /* 0x0000c80009107890 */ /* 0x000fe4000fffe0ff */
[----:B------:R-:W-:-:S02]  /*31d0*/  USHF.L.U32 UR14, UR22, 0x7, URZ ;  /* 0x00000007160e7899 */ /* 0x000fc400080006ff */
[----:B------:R-:W-:Y:S02]  /*31e0*/  UIADD3 UR17, UPT, UPT, UR9, 0x10, URZ ;  /* 0x0000001009117890 */ /* 0x000fe4000fffe0ff */
[----:B-1----:R-:W-:Y:S01]  /*31f0*/  @P0 MOV R2, 0x6000 ;  /* 0x0000600000020802 */ /* 0x002fe20000000f00 */
[----:B------:R-:W-:Y:S02]  /*3200*/  UIADD3 UR19, UPT, UPT, UR14, -0x80, URZ ;  /* 0xffffff800e137890 */ /* 0x000fe4000fffe0ff */
[----:B------:R-:W-:Y:S01]  /*3210*/  UIADD3.X UR7, UPT, UPT, URZ, UR25, URZ, UP1, !UPT ;  /* 0x00000019ff077290 */ /* 0x000fe20008ffe4ff */
[----:B------:R1:W-:Y:S01]  /*3220*/  @P0 SYNCS.ARRIVE.TRANS64 RZ, [UR9+0x10], R2 ;  /* 0x00001002ffff09a7 */ /* 0x0003e20008000009 */
[----:B------:R-:W-:Y:S02]  /*3230*/  UIADD3 UR32, UPT, UPT, UR9, 0xe800, URZ ;  /* 0x0000e80009207890 */ /* 0x000fe4000fffe0ff */
[----:B------:R-:W-:Y:S02]  /*3240*/  UIADD3 UR33, UPT, UPT, UR9, 0x10, URZ ;  /* 0x0000001009217890 */ /* 0x000fe4000fffe0ff */
[----:B------:R-:W-:-:S02]  /*3250*/  UIADD3.X UR5, UPT, UPT, URZ, UR29, URZ, UP0, !UPT ;  /* 0x0000001dff057290 */ /* 0x000fc400087fe4ff */
[----:B------:R-:W-:Y:S02]  /*3260*/  UIADD3 UR24, UPT, UPT, UR9, 0x10800, URZ ;  /* 0x0001080009187890 */ /* 0x000fe4000fffe0ff */
[----:B------:R-:W-:Y:S01]  /*3270*/  UIADD3 UR25, UPT, UPT, UR9, 0x10, URZ ;  /* 0x0000001009197890 */ /* 0x000fe2000fffe0ff */
[----:B------:R-:W-:Y:S01]  /*3280*/  UMOV UR10, UR26 ;  /* 0x0000001a000a7c82 */ /* 0x000fe20008000000 */
[----:B------:R-:W-:Y:S01]  /*3290*/  UMOV UR6, UR23 ;  /* 0x0000001700067c82 */ /* 0x000fe20008000000 */
[----:B------:R-:W-:Y:S01]  /*32a0*/  UMOV UR35, UR19 ;  /* 0x0000001300237c82 */ /* 0x000fe20008000000 */
[----:B------:R2:W-:Y:S01]  /*32b0*/  UTMALDG.4D [UR16], [UR10], desc[URZ] ;  /* 0x0000ff100a0075b4 */ /* 0x0005e20008019000 */
[----:B------:R-:W-:Y:S01]  /*32c0*/  UMOV UR26, 0x40 ;  /* 0x00000040001a7882 */ /* 0x000fe20000000000 */
[----:B------:R-:W-:Y:S01]  /*32d0*/  UMOV UR28, UR60 ;  /* 0x0000003c001c7c82 */ /* 0x000fe20008000000 */
[----:B------:R-:W-:Y:S01]  /*32e0*/  UMOV UR29, UR61 ;  /* 0x0000003d001d7c82 */ /* 0x000fe20008000000 */
[----:B------:R-:W-:Y:S01]  /*32f0*/  UMOV UR27, UR19 ;  /* 0x00000013001b7c82 */ /* 0x000fe20008000000 */
[----:B------:R-:W-:Y:S01]  /*3300*/  UMOV UR4, UR30 ;  /* 0x0000001e00047c82 */ /* 0x000fe20008000000 */
[----:B------:R-:W-:Y:S01]  /*3310*/  UMOV UR12, UR60 ;  /* 0x0000003c000c7c82 */ /* 0x000fe20008000000 */
[----:B------:R-:W-:Y:S01]  /*3320*/  UMOV UR13, UR61 ;  /* 0x0000003d000d7c82 */ /* 0x000fe20008000000 */
[----:B------:R3:W-:Y:S01]  /*3330*/  UTMALDG.4D [UR32], [UR6], desc[URZ] ;  /* 0x0000ff20060075b4 */ /* 0x0007e20008019000 */
[----:B------:R4:W-:Y:S01]  /*3340*/  UTMALDG.4D [UR24], [UR4], desc[URZ] ;  /* 0x0000ff18040075b4 */ /* 0x0009e20008019000 */
[----:B------:R-:W5:Y:S01]  /*3350*/  SYNCS.PHASECHK.TRANS64.TRYWAIT P0, [UR9+0x8], R3 ;  /* 0x00000803ff0075a7 */ /* 0x000f620008001109 */
[----:B--2---:R-:W2:Y:S01]  /*3360*/  LDCU.64 UR16, c[0x0][0x348] ;  /* 0x00006900ff1077ac */ /* 0x004ea20008000a00 */
[----:B------:R-:W1:Y:S01]  /*3370*/  LDCU.64 UR20, c[0x0][0x348] ;  /* 0x00006900ff1477ac */ /* 0x000e620008000a00 */
[----:B---3--:R-:W3:Y:S01]  /*3380*/  LDCU.64 UR6, c[0x0][0x348] ;  /* 0x00006900ff0677ac */ /* 0x008ee20008000a00 */
[----:B------:R-:W-:Y:S01]  /*3390*/  UMOV UR10, URZ ;  /* 0x000000ff000a7c82 */ /* 0x000fe20008000000 */
[----:B------:R-:W-:Y:S01]  /*33a0*/  UMOV UR34, 0x20 ;  /* 0x0000002000227882 */ /* 0x000fe20000000000 */
[----:B----4-:R-:W-:Y:S01]  /*33b0*/  ULOP3.LUT UR4, URZ, UR15, URZ, 0x33, !UPT ;  /* 0x0000000fff047292 */ /* 0x010fe2000f8e33ff */
[----:B-123-5:R-:W-:Y:S11]  /*33c0*/  @!P0 BRA `(.L_x_29) ;  /* 0x0000009c007c8947 */ /* 0x02eff60003800000 */
.L_x_81:
[----:B------:R-:W-:Y:S01]  /*33d0*/  ELECT P0, URZ, PT ;  /* 0x0000000000ff782f */ /* 0x000fe20003800000 */
[----:B------:R-:W-:Y:S02]  /*33e0*/  UIADD3 UR11, UPT, UPT, UR4, UR31, URZ ;  /* 0x0000001f040b7290 */ /* 0x000fe4000fffe0ff */
[----:B------:R-:W-:Y:S02]  /*33f0*/  UIADD3 UR6, UP2, UPT, UR6, 0x80, URZ ;  /* 0x0000008006067890 */ /* 0x000fe4000ff5e0ff */
[----:B------:R-:W-:Y:S02]  /*3400*/  UIADD3 UR4, UP1, UPT, UR16, 0x80, URZ ;  /* 0x0000008010047890 */ /* 0x000fe4000ff3e0ff */
[----:B------:R-:W-:Y:S02]  /*3410*/  UIADD3 UR16, UP0, UPT, UR20, 0x80, URZ ;  /* 0x0000008014107890 */ /* 0x000fe4000ff1e0ff */
[----:B------:R-:W-:Y:S02]  /*3420*/  UIADD3.X UR7, UPT, UPT, URZ, UR7, URZ, UP2, !UPT ;  /* 0x00000007ff077290 */ /* 0x000fe400097fe4ff */
[----:B------:R-:W-:-:S02]  /*3430*/  USHF.L.U32 UR11, UR11, 0x7, URZ ;  /* 0x000000070b0b7899 */ /* 0x000fc400080006ff */
[----:B-1----:R-:W-:Y:S01]  /*3440*/  @P0 MOV R2, 0x6000 ;  /* 0x0000600000020802 */ /* 0x002fe20000000f00 */
[----:B------:R-:W-:Y:S02]  /*3450*/  UIADD3 UR8, UPT, UPT, UR9, 0x6800, URZ ;  /* 0x0000680009087890 */ /* 0x000fe4000fffe0ff */
[----:B------:R-:W-:Y:S01]  /*3460*/  UIADD3.X UR5, UPT, UPT, URZ, UR17, URZ, UP1, !UPT ;  /* 0x00000011ff057290 */ /* 0x000fe20008ffe4ff */
[----:B------:R1:W-:Y:S01]  /*3470*/  @P0 SYNCS.ARRIVE.TRANS64 RZ, [UR9], R2 ;  /* 0x00000002ffff09a7 */ /* 0x0003e20008000009 */
[----:B------:R-:W-:Y:S02]  /*3480*/  UIADD3 UR32, UPT, UPT, UR9, 0x8800, URZ ;  /* 0x0000880009207890 */ /* 0x000fe4000fffe0ff */
[----:B------:R-:W-:Y:S02]  /*3490*/  UIADD3.X UR17, UPT, UPT, URZ, UR21, URZ, UP0, !UPT ;  /* 0x00000015ff117290 */ /* 0x000fe400087fe4ff */
[----:B------:R-:W-:Y:S01]  /*34a0*/  UIADD3 UR24, UPT, UPT, UR9, 0xa800, URZ ;  /* 0x0000a80009187890 */ /* 0x000fe2000fffe0ff */
[----:B------:R2:W-:Y:S01]  /*34b0*/  UTMALDG.4D [UR8], [UR6], desc[URZ] ;  /* 0x0000ff08060075b4 */ /* 0x0005e20008019000 */
[----:B------:R-:W-:Y:S01]  /*34c0*/  UMOV UR36, UR60 ;  /* 0x0000003c00247c82 */ /* 0x000fe20008000000 */
[----:B------:R-:W-:Y:S01]  /*34d0*/  UMOV UR37, UR61 ;  /* 0x0000003d00257c82 */ /* 0x000fe20008000000 */
[----:B------:R-:W-:Y:S01]  /*34e0*/  UMOV UR33, UR9 ;  /* 0x0000000900217c82 */ /* 0x000fe20008000000 */
[----:B------:R-:W-:Y:S01]  /*34f0*/  UMOV UR35, UR11 ;  /* 0x0000000b00237c82 */ /* 0x000fe20008000000 */
[----:B------:R-:W-:Y:S01]  /*3500*/  UMOV UR26, 0x40 ;  /* 0x00000040001a7882 */ /* 0x000fe20000000000 */
[----:B------:R-:W-:Y:S01]  /*3510*/  UMOV UR28, UR60 ;  /* 0x0000003c001c7c82 */ /* 0x000fe20008000000 */
[----:B------:R-:W-:Y:S01]  /*3520*/  UMOV UR29, UR61 ;  /* 0x0000003d001d7c82 */ /* 0x000fe20008000000 */
[----:B------:R-:W-:Y:S01]  /*3530*/  UMOV UR25, UR9 ;  /* 0x0000000900197c82 */ /* 0x000fe20008000000 */
[----:B------:R-:W-:Y:S01]  /*3540*/  UMOV UR27, UR11 ;  /* 0x0000000b001b7c82 */ /* 0x000fe20008000000 */
[----:B------:R3:W-:Y:S01]  /*3550*/  UTMALDG.4D [UR32], [UR4], desc[URZ] ;  /* 0x0000ff20040075b4 */ /* 0x0007e20008019000 */
[----:B------:R1:W-:Y:S01]  /*3560*/  UTMALDG.4D [UR24], [UR16], desc[URZ] ;  /* 0x0000ff18100075b4 */ /* 0x0003e20008019000 */
[----:B------:R-:W4:Y:S01]  /*3570*/  SYNCS.PHASECHK.TRANS64.TRYWAIT P0, [UR9+0x50], R3 ;  /* 0x00005003ff0075a7 */ /* 0x000f220008001109 */
[----:B--2---:R-:W2:Y:S01]  /*3580*/  LDCU.64 UR6, c[0x0][0x348] ;  /* 0x00006900ff0677ac */ /* 0x004ea20008000a00 */
[----:B------:R-:W5:Y:S01]  /*3590*/  LDCU.64 UR10, c[0x0][0x348] ;  /* 0x00006900ff0a77ac */ /* 0x000f620008000a00 */
[----:B---3--:R-:W3:Y:S01]  /*35a0*/  LDCU.64 UR4, c[0x0][0x348] ;  /* 0x00006900ff0477ac */ /* 0x008ee20008000a00 */
[----:B------:R-:W-:Y:S01]  /*35b0*/  UMOV UR34, URZ ;  /* 0x000000ff00227c82 */ /* 0x000fe20008000000 */
[----:B-12345:R-:W-:Y:S05]  /*35c0*/  @!P0 BRA `(.L_x_30) ;  /* 0x0000009c001c8947 */ /* 0x03efea0003800000 */
.L_x_83:
[----:B------:R-:W-:Y:S01]  /*35d0*/  ELECT P0, URZ, PT ;  /* 0x0000000000ff782f */ /* 0x000fe20003800000 */
[----:B------:R-:W-:Y:S01]  /*35e0*/  HFMA2 R4, -RZ, RZ, 0, 5.9604644775390625e-08 ;  /* 0x00000001ff047431 */ /* 0x000fe200000001ff */
[----:B------:R-:W-:Y:S01]  /*35f0*/  UIADD3 UR4, UP2, UPT, UR4, 0x180, URZ ;  /* 0x0000018004047890 */ /* 0x000fe2000ff5e0ff */
[----:B-1----:R-:W-:Y:S01]  /*3600*/  IMAD.MOV.U32 R5, RZ, RZ, RZ ;  /* 0x000000ffff057224 */ /* 0x002fe200078e00ff */
[----:B------:R-:W-:Y:S02]  /*3610*/  UIADD3 UR6, UP1, UPT, UR6, 0x180, URZ ;  /* 0x0000018006067890 */ /* 0x000fe4000ff3e0ff */
[----:B------:R-:W-:Y:S02]  /*3620*/  UIADD3 UR10, UP0, UPT, UR10, 0x180, URZ ;  /* 0x000001800a0a7890 */ /* 0x000fe4000ff1e0ff */
[----:B------:R-:W-:Y:S02]  /*3630*/  UIADD3.X UR5, UPT, UPT, URZ, UR5, URZ, UP2, !UPT ;  /* 0x00000005ff057290 */ /* 0x000fe400097fe4ff */
[----:B------:R-:W-:-:S02]  /*3640*/  UIADD3 UR32, UPT, UPT, UR9, 0x12800, URZ ;  /* 0x0001280009207890 */ /* 0x000fc4000fffe0ff */
[----:B------:R-:W-:Y:S01]  /*3650*/  UIADD3 UR33, UPT, UPT, UR9, 0x18, URZ ;  /* 0x0000001809217890 */ /* 0x000fe2000fffe0ff */
[----:B------:R-:W-:Y:S01]  /*3660*/  @P0 IMAD.MOV.U32 R2, RZ, RZ, 0x6000 ;  /* 0x00006000ff020424 */ /* 0x000fe200078e00ff */
[----:B------:R-:W-:Y:S02]  /*3670*/  UIADD3.X UR7, UPT, UPT, URZ, UR7, URZ, UP1, !UPT ;  /* 0x00000007ff077290 */ /* 0x000fe40008ffe4ff */
[----:B------:R-:W-:Y:S01]  /*3680*/  UIADD3 UR24, UPT, UPT, UR9, 0x14800, URZ ;  /* 0x0001480009187890 */ /* 0x000fe2000fffe0ff */
[----:B------:R1:W-:Y:S01]  /*3690*/  @P0 SYNCS.ARRIVE.TRANS64 RZ, [UR9+0x18], R2 ;  /* 0x00001802ffff09a7 */ /* 0x0003e20008000009 */
[----:B------:R-:W-:Y:S02]  /*36a0*/  UIADD3 UR25, UPT, UPT, UR9, 0x18, URZ ;  /* 0x0000001809197890 */ /* 0x000fe4000fffe0ff */
[----:B------:R-:W-:Y:S02]  /*36b0*/  UIADD3.X UR11, UPT, UPT, URZ, UR11, URZ, UP0, !UPT ;  /* 0x0000000bff0b7290 */ /* 0x000fe400087fe4ff */
[----:B------:R-:W-:-:S02]  /*36c0*/  UIADD3 UR16, UPT, UPT, UR9, 0x16800, URZ ;  /* 0x0001680009107890 */ /* 0x000fc4000fffe0ff */
[----:B------:R-:W-:Y:S01]  /*36d0*/  UIADD3 UR17, UPT, UPT, UR9, 0x18, URZ ;  /* 0x0000001809117890 */ /* 0x000fe2000fffe0ff */
[----:B------:R-:W-:Y:S01]  /*36e0*/  UMOV UR35, UR19 ;  /* 0x0000001300237c82 */ /* 0x000fe20008000000 */
[----:B------:R-:W-:Y:S01]  /*36f0*/  UMOV UR26, 0x20 ;  /* 0x00000020001a7882 */ /* 0x000fe20000000000 */
[----:B------:R-:W-:Y:S01]  /*3700*/  UMOV UR28, UR60 ;  /* 0x0000003c001c7c82 */ /* 0x000fe20008000000 */
[----:B------:R-:W-:Y:S01]  /*3710*/  UMOV UR29, UR61 ;  /* 0x0000003d001d7c82 */ /* 0x000fe20008000000 */
[----:B------:R-:W-:Y:S01]  /*3720*/  UMOV UR27, UR19 ;  /* 0x00000013001b7c82 */ /* 0x000fe20008000000 */
[----:B------:R2:W-:Y:S01]  /*3730*/  UTMALDG.4D [UR32], [UR4], desc[URZ] ;  /* 0x0000ff20040075b4 */ /* 0x0005e20008019000 */
[----:B------:R-:W-:Y:S01]  /*3740*/  UMOV UR18, 0x40 ;  /* 0x0000004000127882 */ /* 0x000fe20000000000 */
[----:B------:R-:W-:Y:S01]  /*3750*/  UMOV UR20, UR60 ;  /* 0x0000003c00147c82 */ /* 0x000fe20008000000 */
[----:B------:R-:W-:Y:S01]  /*3760*/  UMOV UR21, UR61 ;  /* 0x0000003d00157c82 */ /* 0x000fe20008000000 */
[----:B------:R-:W-:Y:S01]  /*3770*/  UISETP.GE.AND UP0, UPT, UR22, 0x2, UPT ;  /* 0x000000021600788c */ /* 0x000fe2000bf06270 */
[----:B------:R1:W-:Y:S01]  /*3780*/  UTMALDG.4D [UR24], [UR6], desc[URZ] ;  /* 0x0000ff18060075b4 */ /* 0x0003e20008019000 */
[----:B------:R1:W-:Y:S01]  /*3790*/  UTMALDG.4D [UR16], [UR10], desc[URZ] ;  /* 0x0000ff100a0075b4 */ /* 0x0003e20008019000 */
[----:B--2---:R-:W-:-:S06]  /*37a0*/  UMOV UR4, 0x2 ;  /* 0x0000000200047882 */ /* 0x004fcc0000000000 */
[----:B-1----:R-:W-:Y:S05]  /*37b0*/  BRA.U !UP0, `(.L_x_27) ;  /* 0x0000000508687547 */ /* 0x002fea000b800000 */
[----:B------:R-:W1:Y:S01]  /*37c0*/  LDCU.64 UR6, c[0x0][0x348] ;  /* 0x00006900ff0677ac */ /* 0x000e620008000a00 */
[----:B------:R-:W-:Y:S02]  /*37d0*/  MOV R4, 0x1 ;  /* 0x0000000100047802 */ /* 0x000fe40000000f00 */
[----:B------:R-:W-:Y:S01]  /*37e0*/  MOV R3, 0x6000 ;  /* 0x0000600000037802 */ /* 0x000fe20000000f00 */
[----:B------:R-:W-:Y:S01]  /*37f0*/  UIADD3 UR8, UPT, UPT, -UR22, URZ, URZ ;  /* 0x000000ff16087290 */ /* 0x000fe2000fffe1ff */
[----:B------:R-:W-:Y:S01]  /*3800*/  UMOV UR4, 0x2 ;  /* 0x0000000200047882 */ /* 0x000fe20000000000 */
[----:B------:R-:W-:Y:S01]  /*3810*/  UMOV UR58, URZ ;  /* 0x000000ff003a7c82 */ /* 0x000fe20008000000 */
[----:B------:R-:W-:Y:S01]  /*3820*/  UMOV UR50, 0x20 ;  /* 0x0000002000327882 */ /* 0x000fe20000000000 */
[----:B------:R-:W-:Y:S01]  /*3830*/  UMOV UR42, 0x40 ;  /* 0x00000040002a7882 */ /* 0x000fe20000000000 */
[----:B------:R-:W-:Y:S01]  /*3840*/  UMOV UR34, URZ ;  /* 0x000000ff00227c82 */ /* 0x000fe20008000000 */
[----:B------:R-:W-:Y:S01]  /*3850*/  UMOV UR26, 0x20 ;  /* 0x00000020001a7882 */ /* 0x000fe20000000000 */
[----:B------:R-:W-:Y:S01]  /*3860*/  UMOV UR18, 0x40 ;  /* 0x0000004000127882 */ /* 0x000fe20000000000 */
[----:B-1----:R-:W-:-:S02]  /*3870*/  UIADD3 UR46, UP5, UPT, UR6, 0x100, URZ ;  /* 0x00000100062e7890 */ /* 0x002fc4000ffbe0ff */
[----:B------:R-:W-:Y:S02]  /*3880*/  UIADD3 UR38, UP4, UPT, UR6, 0x100, URZ ;  /* 0x0000010006267890 */ /* 0x000fe4000ff9e0ff */
[----:B------:R-:W-:Y:S02]  /*3890*/  UIADD3 UR30, UP3, UPT, UR6, 0x100, URZ ;  /* 0x00000100061e7890 */ /* 0x000fe4000ff7e0ff */
[----:B------:R-:W-:Y:S02]  /*38a0*/  UIADD3 UR22, UP2, UPT, UR6, 0x180, URZ ;  /* 0x0000018006167890 */ /* 0x000fe4000ff5e0ff */
[----:B------:R-:W-:Y:S02]  /*38b0*/  UIADD3 UR12, UP1, UPT, UR6, 0x180, URZ ;  /* 0x00000180060c7890 */ /* 0x000fe4000ff3e0ff */
[----:B------:R-:W-:Y:S02]  /*38c0*/  UIADD3 UR10, UP0, UPT, UR6, 0x180, URZ ;  /* 0x00000180060a7890 */ /* 0x000fe4000ff1e0ff */
[----:B------:R-:W-:-:S02]  /*38d0*/  UIADD3.X UR47, UPT, UPT, URZ, UR7, URZ, UP5, !UPT ;  /* 0x00000007ff2f7290 */ /* 0x000fc4000affe4ff */
[----:B------:R-:W-:Y:S02]  /*38e0*/  UIADD3.X UR39, UPT, UPT, URZ, UR7, URZ, UP4, !UPT ;  /* 0x00000007ff277290 */ /* 0x000fe4000a7fe4ff */
[----:B------:R-:W-:Y:S02]  /*38f0*/  UIADD3.X UR31, UPT, UPT, URZ, UR7, URZ, UP3, !UPT ;  /* 0x00000007ff1f7290 */ /* 0x000fe40009ffe4ff */
[----:B------:R-:W-:Y:S02]  /*3900*/  UIADD3.X UR23, UPT, UPT, URZ, UR7, URZ, UP2, !UPT ;  /* 0x00000007ff177290 */ /* 0x000fe400097fe4ff */
[----:B------:R-:W-:Y:S02]  /*3910*/  UIADD3.X UR13, UPT, UPT, URZ, UR7, URZ, UP1, !UPT ;  /* 0x00000007ff0d7290 */ /* 0x000fe40008ffe4ff */
[----:B------:R-:W-:-:S12]  /*3920*/  UIADD3.X UR11, UPT, UPT, URZ, UR7, URZ, UP0, !UPT ;  /* 0x00000007ff0b7290 */ /* 0x000fd800087fe4ff */
.L_x_33:
[----:B------:R-:W-:Y:S01]  /*3930*/  ULEA UR5, UR4, UR9, 0x3 ;  /* 0x0000000904057291 */ /* 0x000fe2000f8e18ff */
[----:B------:R-:W-:Y:S01]  /*3940*/  SHF.L.U32 R6, R4, 0x1f, RZ ;  /* 0x0000001f04067819 */ /* 0x000fe200000006ff */
[----:B------:R-:W-:Y:S02]  /*3950*/  UIMAD UR56, UR4, 0x6000, UR9 ;  /* 0x00006000043878a4 */ /* 0x000fe4000f8e0209 */
[----:B------:R-:W-:Y:S02]  /*3960*/  UIMAD UR48, UR4, 0x6000, UR9 ;  /* 0x00006000043078a4 */ /* 0x000fe4000f8e0209 */
[----:B------:R-:W-:Y:S02]  /*3970*/  UIMAD UR40, UR4, 0x6000, UR9 ;  /* 0x00006000042878a4 */ /* 0x000fe4000f8e0209 */
[----:B------:R-:W-:Y:S01]  /*3980*/  UIADD3 UR4, UPT, UPT, UR4, 0x1, URZ ;  /* 0x0000000104047890 */ /* 0x000fe2000fffe0ff */
[----:B-1----:R-:W1:Y:S02]  /*3990*/  SYNCS.PHASECHK.TRANS64.TRYWAIT P0, [UR5+0x48], R6 ;  /* 0x00004806ff0075a7 */ /* 0x002e640008001105 */
[----:B-1----:R-:W-:Y:S09]  /*39a0*/  @!P0 BRA `(.L_x_31) ;  /* 0x0000009800448947 */ /* 0x002ff20003800000 */
.L_x_85:
[----:B------:R-:W-:Y:S01]  /*39b0*/  ELECT P0, URZ, PT ;  /* 0x0000000000ff782f */ /* 0x000fe20003800000 */
[----:B------:R-:W-:Y:S02]  /*39c0*/  UISETP.NE.AND UP0, UPT, UR4, 0x7, UPT ;  /* 0x000000070400788c */ /* 0x000fe4000bf05270 */
[----:B------:R-:W-:Y:S02]  /*39d0*/  UIADD3 UR59, UPT, UPT, UR14, -0x100, URZ ;  /* 0xffffff000e3b7890 */ /* 0x000fe4000fffe0ff */
[----:B------:R-:W-:Y:S02]  /*39e0*/  USEL UR7, URZ, 0x1, UP0 ;  /* 0x00000001ff077887 */ /* 0x000fe40008000000 */
[----:B------:R-:W-:Y:S02]  /*39f0*/  USEL UR6, UR4, URZ, UP0 ;  /* 0x000000ff04067287 */ /* 0x000fe40008000000 */
[----:B------:R-:W-:Y:S02]  /*3a00*/  UIADD3 UR56, UPT, UPT, UR56, 0xc800, URZ ;  /* 0x0000c80038387890 */ /* 0x000fe4000fffe0ff */
[----:B------:R-:W-:Y:S01]  /*3a10*/  UIADD3 UR57, UPT, UPT, UR5, 0x10, URZ ;  /* 0x0000001005397890 */ /* 0x000fe2000fffe0ff */
[----:B------:R-:W-:Y:S01]  /*3a20*/  LOP3.LUT R4, R4, UR7, RZ, 0x3c, !PT ;  /* 0x0000000704047c12 */ /* 0x000fe2000f8e3cff */
[----:B------:R-:W-:Y:S01]  /*3a30*/  UIADD3 UR48, UPT, UPT, UR48, 0xe800, URZ ;  /* 0x0000e80030307890 */ /* 0x000fe2000fffe0ff */
[----:B-1----:R-:W-:Y:S01]  /*3a40*/  @P0 IMAD.MOV.U32 R2, RZ, RZ, 0x6000 ;  /* 0x00006000ff020424 */ /* 0x002fe200078e00ff */
[----:B------:R-:W-:-:S02]  /*3a50*/  UIADD3 UR49, UPT, UPT, UR5, 0x10, URZ ;  /* 0x0000001005317890 */ /* 0x000fc4000fffe0ff */
[----:B------:R-:W-:Y:S01]  /*3a60*/  UIADD3 UR40, UPT, UPT, UR40, 0x10800, URZ ;  /* 0x0001080028287890 */ /* 0x000fe2000fffe0ff */
[----:B------:R1:W-:Y:S01]  /*3a70*/  @P0 SYNCS.ARRIVE.TRANS64 RZ, [UR5+0x10], R2 ;  /* 0x00001002ffff09a7 */ /* 0x0003e20008000005 */
[----:B------:R-:W-:Y:S01]  /*3a80*/  UIADD3 UR41, UPT, UPT, UR5, 0x10, URZ ;  /* 0x0000001005297890 */ /* 0x000fe2000fffe0ff */
[----:B------:R-:W-:Y:S01]  /*3a90*/  IMAD.U32 R6, R4, -0x80000000, RZ ;  /* 0x8000000004067824 */ /* 0x000fe200078e00ff */
[----:B------:R-:W-:Y:S01]  /*3aa0*/  ULEA UR4, UR6, UR9, 0x3 ;  /* 0x0000000906047291 */ /* 0x000fe2000f8e18ff */
[----:B------:R1:W-:Y:S01]  /*3ab0*/  UTMALDG.4D [UR56], [UR46], desc[URZ] ;  /* 0x0000ff382e0075b4 */ /* 0x0003e20008019000 */
        /* <DEDUP_REMOVED lines=8> */
[----:B------:R-:W2:Y:S02]  /*3b40*/  SYNCS.PHASECHK.TRANS64.TRYWAIT P0, [UR4+0x48], R6 ;  /* 0x00004806ff0075a7 */ /* 0x000ea40008001104 */
[----:B-12---:R-:W-:Y:S05]  /*3b50*/  @!P0 BRA `(.L_x_32) ;  /* 0x0000009400f48947 */ /* 0x006fea0003800000 */
.L_x_87:
[----:B------:R-:W-:Y:S01]  /*3b60*/  ELECT P0, URZ, PT ;  /* 0x0000000000ff782f */ /* 0x000fe20003800000 */
[----:B------:R-:W-:Y:S02]  /*3b70*/  UIMAD UR32, UR6, 0x6000, UR9 ;  /* 0x00006000062078a4 */ /* 0x000fe4000f8e0209 */
[----:B------:R-:W-:Y:S02]  /*3b80*/  UIMAD UR24, UR6, 0x6000, UR9 ;  /* 0x00006000061878a4 */ /* 0x000fe4000f8e0209 */
[----:B------:R-:W-:Y:S02]  /*3b90*/  UIMAD UR16, UR6, 0x6000, UR9 ;  /* 0x00006000061078a4 */ /* 0x000fe4000f8e0209 */
[----:B------:R-:W-:Y:S02]  /*3ba0*/  UIADD3 UR33, UPT, UPT, UR4, 0x10, URZ ;  /* 0x0000001004217890 */ /* 0x000fe4000fffe0ff */
[----:B------:R-:W-:Y:S02]  /*3bb0*/  UIADD3 UR32, UPT, UPT, UR32, 0xc800, URZ ;  /* 0x0000c80020207890 */ /* 0x000fe4000fffe0ff */
[----:B------:R-:W-:-:S02]  /*3bc0*/  UIADD3 UR25, UPT, UPT, UR4, 0x10, URZ ;  /* 0x0000001004197890 */ /* 0x000fc4000fffe0ff */
[----:B------:R2:W-:Y:S01]  /*3bd0*/  @P0 SYNCS.ARRIVE.TRANS64 RZ, [UR4+0x10], R3 ;  /* 0x00001003ffff09a7 */ /* 0x0005e20008000004 */
[----:B------:R-:W-:Y:S02]  /*3be0*/  UIADD3 UR24, UPT, UPT, UR24, 0xe800, URZ ;  /* 0x0000e80018187890 */ /* 0x000fe4000fffe0ff */
[----:B------:R-:W-:Y:S02]  /*3bf0*/  UIADD3 UR17, UPT, UPT, UR4, 0x10, URZ ;  /* 0x0000001004117890 */ /* 0x000fe4000fffe0ff */
[----:B------:R-:W-:Y:S01]  /*3c00*/  UIADD3 UR16, UPT, UPT, UR16, 0x10800, URZ ;  /* 0x0001080010107890 */ /* 0x000fe2000fffe0ff */
[----:B------:R-:W-:Y:S01]  /*3c10*/  UMOV UR35, UR59 ;  /* 0x0000003b00237c82 */ /* 0x000fe20008000000 */
        /* <DEDUP_REMOVED lines=8> */
[----:B------:R2:W-:Y:S01]  /*3ca0*/  UTMALDG.4D [UR32], [UR22], desc[URZ] ;  /* 0x0000ff20160075b4 */ /* 0x0005e20008019000 */
[----:B------:R-:W-:-:S02]  /*3cb0*/  UIADD3 UR4, UPT, UPT, UR6, 0x1, URZ ;  /* 0x0000000106047890 */ /* 0x000fc4000fffe0ff */
[----:B------:R-:W-:Y:S02]  /*3cc0*/  UIADD3 UR8, UPT, UPT, UR8, 0x1, URZ ;  /* 0x0000000108087890 */ /* 0x000fe4000fffe0ff */
[----:B------:R-:W-:Y:S02]  /*3cd0*/  UISETP.NE.AND UP0, UPT, UR4, 0x7, UPT ;  /* 0x000000070400788c */ /* 0x000fe4000bf05270 */
[----:B------:R-:W-:Y:S01]  /*3ce0*/  UIADD3 UR14, UPT, UPT, UR14, -0x80, URZ ;  /* 0xffffff800e0e7890 */ /* 0x000fe2000fffe0ff */
[----:B------:R2:W-:Y:S01]  /*3cf0*/  UTMALDG.4D [UR24], [UR12], desc[URZ] ;  /* 0x0000ff180c0075b4 */ /* 0x0005e20008019000 */
[----:B------:R-:W-:Y:S02]  /*3d00*/  USEL UR4, UR4, URZ, UP0 ;  /* 0x000000ff04047287 */ /* 0x000fe40008000000 */
[----:B------:R-:W-:Y:S02]  /*3d10*/  USEL UR5, URZ, 0x1, UP0 ;  /* 0x00000001ff057887 */ /* 0x000fe40008000000 */
[----:B------:R-:W-:Y:S01]  /*3d20*/  UISETP.NE.AND UP0, UPT, UR8, -0x1, UPT ;  /* 0xffffffff0800788c */ /* 0x000fe2000bf05270 */
[----:B------:R2:W-:Y:S03]  /*3d30*/  UTMALDG.4D [UR16], [UR10], desc[URZ] ;  /* 0x0000ff100a0075b4 */ /* 0x0005e60008019000 */
[----:B------:R-:W-:-:S05]  /*3d40*/  LOP3.LUT R4, R4, UR5, RZ, 0x3c, !PT ;  /* 0x0000000504047c12 */ /* 0x000fca000f8e3cff */
[----:B--2---:R-:W-:Y:S05]  /*3d50*/  BRA.U UP0, `(.L_x_33) ;  /* 0xfffffff900f47547 */ /* 0x004fea000b83ffff */
.L_x_27:
[----:B------:R-:W-:Y:S01]  /*3d60*/  UIADD3 UR5, UPT, UPT, UR4, 0x2, URZ ;  /* 0x0000000204057890 */ /* 0x000fe2000fffe0ff */
[----:B------:R-:W2:Y:S01]  /*3d70*/  S2UR UR7, SR_CgaCtaId ;  /* 0x00000000000779c3 */ /* 0x000ea20000008800 */
[----:B------:R-:W-:-:S04]  /*3d80*/  UISETP.NE.AND UP0, UPT, UR4, 0x6, UPT ;  /* 0x000000060400788c */ /* 0x000fc8000bf05270 */
[----:B------:R-:W-:-:S04]  /*3d90*/  USEL UR5, UR5, 0x1, UP0 ;  /* 0x0000000105057887 */ /* 0x000fc80008000000 */
[----:B------:R-:W-:Y:S02]  /*3da0*/  UIADD3 UR6, UPT, UPT, UR5, 0x1, URZ ;  /* 0x0000000105067890 */ /* 0x000fe4000fffe0ff */
[----:B------:R-:W-:-:S04]  /*3db0*/  UISETP.NE.AND UP1, UPT, UR5, 0x7, UPT ;  /* 0x000000070500788c */ /* 0x000fc8000bf25270 */
[----:B------:R-:W-:Y:S02]  /*3dc0*/  USEL UR6, UR6, 0x1, UP1 ;  /* 0x0000000106067887 */ /* 0x000fe40008800000 */
[----:B------:R-:W-:Y:S02]  /*3dd0*/  UISETP.EQ.XOR UP1, UPT, UR4, 0x6, !UP1 ;  /* 0x000000060400788c */ /* 0x000fe4000cf22a70 */
[----:B------:R-:W-:Y:S02]  /*3de0*/  UIADD3 UR5, UPT, UPT, UR6, 0x1, URZ ;  /* 0x0000000106057890 */ /* 0x000fe4000fffe0ff */
[----:B------:R-:W-:Y:S02]  /*3df0*/  UISETP.NE.AND UP0, UPT, UR6, 0x7, UPT ;  /* 0x000000070600788c */ /* 0x000fe4000bf05270 */
[----:B------:R-:W-:Y:S02]  /*3e00*/  UISETP.EQ.XOR UP1, UPT, UR6, 0x7, UP1 ;  /* 0x000000070600788c */ /* 0x000fe40008f22a70 */
[----:B------:R-:W-:-:S04]  /*3e10*/  USEL UR5, UR5, 0x1, UP0 ;  /* 0x0000000105057887 */ /* 0x000fc80008000000 */
[----:B------:R-:W-:Y:S02]  /*3e20*/  UIADD3 UR4, UPT, UPT, UR5, 0x1, URZ ;  /* 0x0000000105047890 */ /* 0x000fe4000fffe0ff */
[----:B------:R-:W-:Y:S02]  /*3e30*/  UISETP.NE.AND UP0, UPT, UR5, 0x7, UPT ;  /* 0x000000070500788c */ /* 0x000fe4000bf05270 */
[----:B------:R-:W-:Y:S02]  /*3e40*/  UISETP.EQ.XOR UP1, UPT, UR5, 0x7, UP1 ;  /* 0x000000070500788c */ /* 0x000fe40008f22a70 */
[----:B------:R-:W-:-:S04]  /*3e50*/  USEL UR4, UR4, 0x1, UP0 ;  /* 0x0000000104047887 */ /* 0x000fc80008000000 */
[----:B------:R-:W-:Y:S02]  /*3e60*/  UIADD3 UR5, UPT, UPT, UR4, 0x1, URZ ;  /* 0x0000000104057890 */ /* 0x000fe4000fffe0ff */
[----:B------:R-:W-:Y:S02]  /*3e70*/  UISETP.NE.AND UP0, UPT, UR4, 0x7, UPT ;  /* 0x000000070400788c */ /* 0x000fe4000bf05270 */
[----:B------:R-:W-:Y:S02]  /*3e80*/  UISETP.EQ.XOR UP1, UPT, UR4, 0x7, UP1 ;  /* 0x000000070400788c */ /* 0x000fe40008f22a70 */
[----:B------:R-:W-:-:S03]  /*3e90*/  USEL UR4, UR5, 0x1, UP0 ;  /* 0x0000000105047887 */ /* 0x000fc60008000000 */
[----:B------:R-:W-:Y:S01]  /*3ea0*/  UMOV UR5, 0x400 ;  /* 0x0000040000057882 */ /* 0x000fe20000000000 */
[----:B------:R-:W-:Y:S02]  /*3eb0*/  UISETP.EQ.XOR UP1, UPT, UR4, 0x7, UP1 ;  /* 0x000000070400788c */ /* 0x000fe40008f22a70 */
[----:B------:R-:W-:Y:S02]  /*3ec0*/  UISETP.NE.AND UP0, UPT, UR4, 0x7, UPT ;  /* 0x000000070400788c */ /* 0x000fe4000bf05270 */
[----:B------:R-:W-:Y:S02]  /*3ed0*/  USEL UR6, URZ, 0x1, !UP1 ;  /* 0x00000001ff067887 */ /* 0x000fe4000c800000 */
[----:B--2---:R-:W-:Y:S02]  /*3ee0*/  ULEA UR5, UR7, UR5, 0x18 ;  /* 0x0000000507057291 */ /* 0x004fe4000f8ec0ff */
[----:B------:R-:W-:Y:S02]  /*3ef0*/  USEL UR4, UR4, URZ, UP0 ;  /* 0x000000ff04047287 */ /* 0x000fe40008000000 */
[----:B------:R-:W-:-:S02]  /*3f00*/  LOP3.LUT R4, R4, UR6, RZ, 0x3c, !PT ;  /* 0x0000000604047c12 */ /* 0x000fc4000f8e3cff */
[----:B------:R-:W-:Y:S02]  /*3f10*/  ULEA UR4, UR4, UR5, 0x3 ;  /* 0x0000000504047291 */ /* 0x000fe4000f8e18ff */
[----:B------:R-:W-:-:S07]  /*3f20*/  SHF.L.U32 R6, R4, 0x1f, RZ ;  /* 0x0000001f04067819 */ /* 0x000fce00000006ff */
[----:B------:R-:W2:Y:S02]  /*3f30*/  SYNCS.PHASECHK.TRANS64.TRYWAIT P0, [UR4+0x48], R6 ;  /* 0x00004806ff0075a7 */ /* 0x000ea40008001104 */
[----:B--2---:R-:W-:Y:S05]  /*3f40*/  @!P0 BRA `(.L_x_34) ;  /* 0x0000009400148947 */ /* 0x004fea0003800000 */
.L_x_89:
[----:B------:R-:W-:Y:S02]  /*3f50*/  ELECT P0, URZ, PT ;  /* 0x0000000000ff782f */ /* 0x000fe40003800000 */
[----:B------:R-:W-:-:S11]  /*3f60*/  SHF.L.U32 R4, R5, 0x1f, RZ ;  /* 0x0000001f05047819 */ /* 0x000fd600000006ff */
[----:B-1----:R-:W-:-:S04]  /*3f70*/  @P0 IMAD.MOV.U32 R2, RZ, RZ, 0x6000 ;  /* 0x00006000ff020424 */ /* 0x002fc800078e00ff */
[----:B------:R1:W-:Y:S01]  /*3f80*/  @P0 SYNCS.ARRIVE.TRANS64 RZ, [UR4+0x10], R2 ;  /* 0x00001002ffff09a7 */ /* 0x0003e20008000004 */
[----:B------:R-:W2:Y:S02]  /*3f90*/  SYNCS.PHASECHK.TRANS64.TRYWAIT P0, [UR5+0x8], R4 ;  /* 0x00000804ff0075a7 */ /* 0x000ea40008001105 */
[----:B-12---:R-:W-:Y:S05]  /*3fa0*/  @!P0 BRA `(.L_x_35) ;  /* 0x0000009400188947 */ /* 0x006fea0003800000 */
.L_x_91:
[----:B------:R-:W-:-:S13]  /*3fb0*/  ELECT P0, URZ, PT ;  /* 0x0000000000ff782f */ /* 0x000fda0003800000 */
[----:B-1----:R-:W-:-:S04]  /*3fc0*/  @P0 MOV R2, 0x6000 ;  /* 0x0000600000020802 */ /* 0x002fc80000000f00 */
[----:B------:R2:W-:Y:S03]  /*3fd0*/  @P0 SYNCS.ARRIVE.TRANS64 RZ, [UR5], R2 ;  /* 0x00000002ffff09a7 */ /* 0x0005e60008000005 */
.L_x_5:
[----:B------:R-:W-:-:S09]  /*3fe0*/  UISETP.GT.AND UP0, UPT, UR76, 0x3, UPT ;  /* 0x000000034c00788c */ /* 0x000fd2000bf04270 */
[----:B------:R-:W-:Y:S05]  /*3ff0*/  BRA.U UP0, `(.L_x_3) ;  /* 0x0000007500647547 */ /* 0x000fea000b800000 */
.L_x_36:
[----:B------:R-:W-:-:S08]  /*4000*/  NOP ;  /* 0x0000000000007918 */ /* 0x000fd00000000000 */
[----:B------:R-:W4:Y:S02]  /*4010*/  USETMAXREG.TRY_ALLOC.CTAPOOL UP0, 0xc0 ;  /* 0x000000c0000079c8 */ /* 0x000f240008000600 */
[----:B----4-:R-:W-:Y:S05]  /*4020*/  BRA.U !UP0, `(.L_x_36) ;  /* 0xfffffffd08f47547 */ /* 0x010fea000b83ffff */
[----:B------:R-:W4:Y:S01]  /*4030*/  LDCU UR4, c[0x0][0x60c] ;  /* 0x0000c180ff0477ac */ /* 0x000f220008000800 */
[----:B-1----:R-:W-:Y:S01]  /*4040*/  UMOV UR10, 0x1 ;  /* 0x00000001000a7882 */ /* 0x002fe20000000000 */
[----:B----4-:R-:W-:Y:S01]  /*4050*/  UISETP.GE.AND UP0, UPT, UR77, UR4, UPT ;  /* 0x000000044d00728c */ /* 0x010fe2000bf06270 */
[----:B------:R-:W-:Y:S08]  /*4060*/  BAR.SYNC.DEFER_BLOCKING 0x2, 0x120 ;  /* 0x0084800000007b1d */ /* 0x000ff00000010000 */
[----:B------:R-:W-:Y:S05]  /*4070*/  BRA.U UP0, `(.L_x_37) ;  /* 0x0000007500247547 */ /* 0x000fea000b800000 */
[----:B------:R-:W1:Y:S01]  /*4080*/  S2UR UR4, SR_CgaCtaId ;  /* 0x00000000000479c3 */ /* 0x000e620000008800 */
[----:B------:R-:W-:Y:S01]  /*4090*/  UMOV UR7, 0x400 ;  /* 0x0000040000077882 */ /* 0x000fe20000000000 */
[----:B--2---:R-:W-:Y:S01]  /*40a0*/  HFMA2 R2, -RZ, RZ, -0.0 , 0 ;  /* 0x80000000ff027431 */ /* 0x004fe200000001ff */
[----:B------:R-:W2:Y:S01]  /*40b0*/  LDCU.U8 UR9, c[0x0][0x644] ;  /* 0x0000c880ff0977ac */ /* 0x000ea20008000000 */
[----:B------:R-:W4:Y:S01]  /*40c0*/  LDCU.U8 UR8, c[0x0][0x645] ;  /* 0x0000c8a0ff0877ac */ /* 0x000f220008000000 */
[----:B------:R-:W5:Y:S01]  /*40d0*/  LDCU UR6, c[0x0][0x654] ;  /* 0x0000ca80ff0677ac */ /* 0x000f620008000800 */
[----:B------:R-:W3:Y:S01]  /*40e0*/  LDCU UR14, c[0x0][0x38c] ;  /* 0x00007180ff0e77ac */ /* 0x000ee20008000800 */
[----:B------:R-:W2:Y:S01]  /*40f0*/  LDCU UR17, c[0x0][0x380] ;  /* 0x00007000ff1177ac */ /* 0x000ea20008000800 */
[----:B-1----:R-:W-:Y:S01]  /*4100*/  ULEA UR7, UR4, UR7, 0x18 ;  /* 0x0000000704077291 */ /* 0x002fe2000f8ec0ff */
[----:B------:R-:W1:Y:S08]  /*4110*/  LDCU UR4, c[0x0][0x640] ;  /* 0x0000c800ff0477ac */ /* 0x000e700008000800 */
[----:B------:R-:W3:Y:S02]  /*4120*/  SYNCS.PHASECHK.TRANS64.TRYWAIT P0, [UR7+0xb8], R2 ;  /* 0x0000b802ff0075a7 */ /* 0x000ee40008001107 */
[----:B-1-3--:R-:W-:-:S04]  /*4130*/  UIMAD.WIDE.U32 UR4, UR77, UR4, URZ ;  /* 0x000000044d0472a5 */ /* 0x00afc8000f8e00ff */
[----:B------:R-:W-:-:S04]  /*4140*/  UIADD3 UR4, UPT, UPT, -UR5, UR77, URZ ;  /* 0x0000004d05047290 */ /* 0x000fc8000fffe1ff */
[----:B--2---:R-:W-:Y:S01]  /*4150*/  USHF.R.U32.HI UR4, URZ, UR9, UR4 ;  /* 0x00000009ff047299 */ /* 0x004fe20008011604 */
[----:B------:R-:W1:Y:S03]  /*4160*/  LDCU.U8 UR9, c[0x0][0x650] ;  /* 0x0000ca00ff0977ac */ /* 0x000e660008000000 */
[----:B------:R-:W-:Y:S01]  /*4170*/  UIADD3 UR4, UPT, UPT, UR5, UR4, URZ ;  /* 0x0000000405047290 */ /* 0x000fe2000fffe0ff */
[----:B------:R-:W2:Y:S03]  /*4180*/  LDCU UR5, c[0x0][0x634] ;  /* 0x0000c680ff0577ac */ /* 0x000ea60008000800 */
[----:B----4-:R-:W-:Y:S01]  /*4190*/  USHF.R.U32.HI UR4, URZ, UR8, UR4 ;  /* 0x00000008ff047299 */ /* 0x010fe20008011604 */
[----:B------:R-:W1:Y:S03]  /*41a0*/  LDCU.U8 UR8, c[0x0][0x638] ;  /* 0x0000c700ff0877ac */ /* 0x000e660008000000 */
[----:B-----5:R-:W-:Y:S01]  /*41b0*/  UISETP.GE.AND UP0, UPT, UR4, UR6, UPT ;  /* 0x000000060400728c */ /* 0x020fe2000bf06270 */
[----:B------:R-:W3:Y:S01]  /*41c0*/  LDCU UR6, c[0x0][0x63c] ;  /* 0x0000c780ff0677ac */ /* 0x000ee20008000800 */
[----:B------:R-:W-:-:S09]  /*41d0*/  UIADD3 UR4, UPT, UPT, -UR4, URZ, URZ ;  /* 0x000000ff04047290 */ /* 0x000fd2000fffe1ff */
[----:B--2---:R-:W2:Y:S01]  /*41e0*/  @UP0 LDCU UR5, c[0x0][0x64c] ;  /* 0x0000c980ff0507ac */ /* 0x004ea20008000800 */
[----:B-1----:R-:W-:Y:S02]  /*41f0*/  USEL UR8, UR8, UR9, !UP0 ;  /* 0x0000000908087287 */ /* 0x002fe4000c000000 */
[----:B---3--:R-:W-:Y:S01]  /*4200*/  UIMAD UR6, UR4, UR6, UR77 ;  /* 0x00000006040672a4 */ /* 0x008fe2000f8e024d */
[----:B--2---:R-:W-:Y:S11]  /*4210*/  @!P0 BRA `(.L_x_38) ;  /* 0x0000009000988947 */ /* 0x004ff60003800000 */
.L_x_93:
[----:B------:R-:W2:Y:S01]  /*4220*/  SYNCS.PHASECHK.TRANS64.TRYWAIT P0, [UR7+0x80], RZ ;  /* 0x000080ffff0075a7 */ /* 0x000ea20008001107 */
[----:B------:R-:W3:Y:S01]  /*4230*/  LDCU.U8 UR9, c[0x0][0x639] ;  /* 0x0000c720ff0977ac */ /* 0x000ee20008000000 */
[C---:B------:R-:W-:Y:S01]  /*4240*/  IMAD.U32 R3, R0.reuse, 0x10000, RZ ;  /* 0x0001000000037824 */ /* 0x040fe200078e00ff */
[----:B-1----:R-:W-:Y:S01]  /*4250*/  LOP3.LUT R5, R0, 0x7f, RZ, 0xc0, !PT ;  /* 0x0000007f00057812 */ /* 0x002fe200078ec0ff */
[----:B------:R-:W-:Y:S01]  /*4260*/  IMAD.U32 R37, RZ, RZ, UR17 ;  /* 0x00000011ff257e24 */ /* 0x000fe2000f8e00ff */
[----:B------:R-:W3:Y:S02]  /*4270*/  LDCU.U8 UR10, c[0x0][0x651] ;  /* 0x0000ca20ff0a77ac */ /* 0x000ee40008000000 */
[----:B------:R-:W-:Y:S01]  /*4280*/  LOP3.LUT R3, R3, 0x600000, RZ, 0xc0, !PT ;  /* 0x0060000003037812 */ /* 0x000fe200078ec0ff */
[----:B------:R-:W-:Y:S01]  /*4290*/  UIMAD.WIDE.U32 UR4, UR6, UR5, URZ ;  /* 0x00000005060472a5 */ /* 0x000fe2000f8e00ff */
[----:B------:R-:W1:Y:S01]  /*42a0*/  LDCU UR15, c[0x0][0x614] ;  /* 0x0000c280ff0f77ac */ /* 0x000e620008000800 */
[----:B------:R-:W-:-:S02]  /*42b0*/  ULOP3.LUT UR8, UR8, 0xff, URZ, 0xc0, !UPT ;  /* 0x000000ff08087892 */ /* 0x000fc4000f8ec0ff */
[----:B------:R-:W-:Y:S01]  /*42c0*/  UIADD3 UR4, UPT, UPT, UR6, -UR5, URZ ;  /* 0x8000000506047290 */ /* 0x000fe2000fffe0ff */
[----:B------:R-:W-:Y:S01]  /*42d0*/  UMOV UR18, 0x0 ;  /* 0x0000000000127882 */ /* 0x000fe20000000000 */
[----:B------:R-:W-:Y:S02]  /*42e0*/  UMOV UR19, 0x1 ;  /* 0x0000000100137882 */ /* 0x000fe40000000000 */
[----:B------:R-:W-:Y:S02]  /*42f0*/  USHF.R.U32.HI UR4, URZ, UR8, UR4 ;  /* 0x00000008ff047299 */ /* 0x000fe40008011604 */
[----:B---3--:R-:W-:Y:S02]  /*4300*/  USEL UR6, UR9, UR10, !UP0 ;  /* 0x0000000a09067287 */ /* 0x008fe4000c000000 */
[----:B------:R-:W-:Y:S02]  /*4310*/  UIADD3 UR4, UPT, UPT, UR5, UR4, URZ ;  /* 0x0000000405047290 */ /* 0x000fe4000fffe0ff */
[----:B------:R-:W-:-:S02]  /*4320*/  ULOP3.LUT UR6, UR6, 0xff, URZ, 0xc0, !UPT ;  /* 0x000000ff06067892 */ /* 0x000fc4000f8ec0ff */
[----:B------:R-:W-:Y:S02]  /*4330*/  UIADD3 UR8, UPT, UPT, UR14, -UR17, URZ ;  /* 0x800000110e087290 */ /* 0x000fe4000fffe0ff */
[----:B------:R-:W-:Y:S02]  /*4340*/  USHF.R.U32.HI UR11, URZ, UR6, UR4 ;  /* 0x00000006ff0b7299 */ /* 0x000fe40008011604 */
[----:B------:R-:W-:Y:S02]  /*4350*/  UIADD3 UR10, UPT, UPT, UR14, -0x1, URZ ;  /* 0xffffffff0e0a7890 */ /* 0x000fe4000fffe0ff */
[----:B-1----:R-:W-:Y:S02]  /*4360*/  UIADD3 UR4, UPT, UPT, -UR11, UR15, URZ ;  /* 0x0000000f0b047290 */ /* 0x002fe4000fffe1ff */
[----:B------:R-:W-:Y:S02]  /*4370*/  UIADD3 UR5, UPT, UPT, -UR14, URZ, URZ ;  /* 0x000000ff0e057290 */ /* 0x000fe4000fffe1ff */
[----:B------:R-:W-:-:S02]  /*4380*/  ULEA UR9, UR4, UR8, 0x7 ;  /* 0x0000000804097291 */ /* 0x000fc4000f8e38ff */
[----:B------:R-:W-:Y:S02]  /*4390*/  USHF.R.S32.HI UR4, URZ, 0x1f, UR10 ;  /* 0x0000001fff047899 */ /* 0x000fe4000801140a */
[----:B------:R-:W-:Y:S02]  /*43a0*/  USHF.R.S32.HI UR5, URZ, 0x1f, UR5 ;  /* 0x0000001fff057899 */ /* 0x000fe40008011405 */
[----:B------:R-:W-:Y:S02]  /*43b0*/  UIADD3 UR6, UPT, UPT, -UR9, URZ, URZ ;  /* 0x000000ff09067290 */ /* 0x000fe4000fffe1ff */
[----:B------:R-:W-:Y:S02]  /*43c0*/  ULEA.HI UR10, UR4, UR10, URZ, 0x7 ;  /* 0x0000000a040a7291 */ /* 0x000fe4000f8f38ff */
[----:B------:R-:W-:Y:S02]  /*43d0*/  ULEA.HI UR8, UR5, -UR14, URZ, 0x7 ;  /* 0x8000000e05087291 */ /* 0x000fe4000f8f38ff */
[----:B------:R-:W-:-:S02]  /*43e0*/  USHF.R.S32.HI UR4, URZ, 0x1f, UR6 ;  /* 0x0000001fff047899 */ /* 0x000fc40008011406 */
[----:B------:R-:W-:Y:S02]  /*43f0*/  UIADD3 UR5, UPT, UPT, UR9, -0x1, URZ ;  /* 0xffffffff09057890 */ /* 0x000fe4000fffe0ff */
[----:B------:R-:W-:Y:S02]  /*4400*/  UISETP.GT.AND UP0, UPT, UR14, URZ, UPT ;  /* 0x000000ff0e00728c */ /* 0x000fe4000bf04270 */
[----:B------:R-:W-:Y:S02]  /*4410*/  ULEA.HI UR4, UR4, -UR9, URZ, 0x7 ;  /* 0x8000000904047291 */ /* 0x000fe4000f8f38ff */
[----:B------:R-:W-:Y:S02]  /*4420*/  USHF.R.S32.HI UR6, URZ, 0x1f, UR5 ;  /* 0x0000001fff067899 */ /* 0x000fe40008011405 */
[----:B------:R-:W-:Y:S02]  /*4430*/  USHF.R.S32.HI UR4, URZ, 0x7, UR4 ;  /* 0x00000007ff047899 */ /* 0x000fe40008011404 */
[----:B------:R-:W-:-:S02]  /*4440*/  USHF.R.S32.HI UR8, URZ, 0x7, UR8 ;  /* 0x00000007ff087899 */ /* 0x000fc40008011408 */
[----:B------:R-:W-:Y:S02]  /*4450*/  UISETP.GT.AND UP1, UPT, UR9, URZ, UPT ;  /* 0x000000ff0900728c */ /* 0x000fe4000bf24270 */
[----:B------:R-:W-:Y:S02]  /*4460*/  ULEA.HI UR5, UR6, UR5, URZ, 0x7 ;  /* 0x0000000506057291 */ /* 0x000fe4000f8f38ff */
[----:B------:R-:W-:Y:S02]  /*4470*/  UIADD3 UR6, UPT, UPT, -UR4, URZ, URZ ;  /* 0x000000ff04067290 */ /* 0x000fe4000fffe1ff */
[----:B------:R-:W-:Y:S02]  /*4480*/  @UP0 UIMAD.WIDE UR12, UR10, 0x2000000, UR18 ;  /* 0x020000000a0c08a5 */ /* 0x000fe4000f8e0212 */
[----:B------:R-:W-:Y:S02]  /*4490*/  ULEA.HI.SX32 UR5, UR5, 0x1, 0x19 ;  /* 0x0000000105057891 */ /* 0x000fe4000f8fcaff */
[----:B------:R-:W-:-:S05]  /*44a0*/  UIADD3 UR4, UPT, UPT, -UR8, URZ, URZ ;  /* 0x000000ff08047290 */ /* 0x000fca000fffe1ff */
[----:B------:R-:W-:Y:S01]  /*44b0*/  @!UP1 UMOV UR5, UR6 ;  /* 0x0000000600059c82 */ /* 0x000fe20008000000 */
[----:B------:R-:W-:Y:S01]  /*44c0*/  R2UR UR6, R3 ;  /* 0x00000000030672ca */ /* 0x000fe200000e0000 */
[----:B------:R-:W-:Y:S02]  /*44d0*/  @UP0 UMOV UR4, UR13 ;  /* 0x0000000d00040c82 */ /* 0x000fe40008000000 */
[----:B------:R-:W-:-:S04]  /*44e0*/  UISETP.LT.AND UP0, UPT, UR5, UR4, UPT ;  /* 0x000000040500728c */ /* 0x000fc8000bf01270 */
[----:B------:R-:W-:Y:S02]  /*44f0*/  USEL UR12, UR5, UR4, UP0 ;  /* 0x00000004050c7287 */ /* 0x000fe40008000000 */
[----:B------:R-:W-:Y:S02]  /*4500*/  ULOP3.LUT UR4, URZ, UR11, URZ, 0x33, !UPT ;  /* 0x0000000bff047292 */ /* 0x000fe4000f8e33ff */
[----:B------:R-:W-:Y:S02]  /*4510*/  UIADD3 UR16, UPT, UPT, UR12, -0x1, URZ ;  /* 0xffffffff0c107890 */ /* 0x000fe4000fffe0ff */
[----:B------:R-:W-:Y:S02]  /*4520*/  UIADD3 UR4, UPT, UPT, UR4, UR15, URZ ;  /* 0x0000000f04047290 */ /* 0x000fe4000fffe0ff */
[----:B------:R-:W-:-:S04]  /*4530*/  UISETP.LT.AND UP0, UPT, URZ, UR16, UPT ;  /* 0x00000010ff00728c */ /* 0x000fc8000bf01270 */
[----:B------:R-:W-:Y:S01]  /*4540*/  USEL UR5, URZ, UR16, !UP0 ;  /* 0x00000010ff057287 */ /* 0x000fe2000c000000 */
[----:B------:R-:W-:-:S03]  /*4550*/  IMAD.U32 R154, RZ, RZ, UR4 ;  /* 0x00000004ff9a7e24 */ /* 0x000fc6000f8e00ff */
[----:B------:R-:W-:Y:S02]  /*4560*/  UIMAD UR4, UR5, -0x80, UR14 ;  /* 0xffffff80050478a4 */ /* 0x000fe4000f8e020e */
[----:B------:R-:W-:Y:S01]  /*4570*/  LEA R154, R154, R5, 0x7 ;  /* 0x000000059a9a7211 */ /* 0x000fe200078e38ff */
[----:B--2---:R-:W-:Y:S09]  /*4580*/  @!P0 BRA `(.L_x_39) ;  /* 0x0000008c00dc8947 */ /* 0x004ff20003800000 */
.L_x_95:
[----:B-1----:R-:W-:Y:S01]  /*4590*/  IMAD.U32 R2, RZ, RZ, UR4 ;  /* 0x00000004ff027e24 */ /* 0x002fe2000f8e00ff */
[----:B------:R-:W-:Y:S01]  /*45a0*/  IADD3 R37, PT, PT, -R37, UR4, R154 ;  /* 0x0000000425257c10 */ /* 0x000fe2000fffe19a */
[----:B------:R-:W1:Y:S01]  /*45b0*/  LDTM.x32 R4, tmem[UR6] ;  /* 0x00000006000479ee */ /* 0x000e6200082c0000 */
[----:B------:R-:W-:Y:S01]  /*45c0*/  LOP3.LUT R84, R3, 0x20, RZ, 0xfc, !PT ;  /* 0x0000002003547812 */ /* 0x000fe200078efcff */
[----:B------:R-:W-:Y:S01]  /*45d0*/  USHF.R.S32.HI UR5, URZ, 0x1f, UR76 ;  /* 0x0000001fff057899 */ /* 0x000fe2000801144c */
[----:B------:R-:W-:Y:S02]  /*45e0*/  VIADDMNMX R2, R37, 0x1, R2, PT ;  /* 0x0000000125027846 */ /* 0x000fe40003800102 */
[----:B------:R-:W-:Y:S01]  /*45f0*/  R2UR UR4, R84 ;  /* 0x00000000540472ca */ /* 0x000fe200000e0000 */
[----:B------:R-:W-:Y:S01]  /*4600*/  ULEA.HI UR5, UR5, UR76, URZ, 0x2 ;  /* 0x0000004c05057291 */ /* 0x000fe2000f8f10ff */
[C---:B------:R-:W-:Y:S01]  /*4610*/  LOP3.LUT R85, R3.reuse, 0x40, RZ, 0xfc, !PT ;  /* 0x0000004003557812 */ /* 0x040fe200078efcff */
[----:B------:R-:W-:Y:S01]  /*4620*/  IMAD.MOV R87, RZ, RZ, -R2 ;  /* 0x000000ffff577224 */ /* 0x000fe200078e0a02 */
[C---:B------:R-:W-:Y:S01]  /*4630*/  LOP3.LUT R86, R3.reuse, 0x60, RZ, 0xfc, !PT ;  /* 0x0000006003567812 */ /* 0x040fe200078efcff */
[----:B------:R-:W-:Y:S01]  /*4640*/  IMAD.MOV.U32 R2, RZ, RZ, -0x1 ;  /* 0xffffffffff027424 */ /* 0x000fe200078e00ff */
[----:B------:R-:W-:Y:S01]  /*4650*/  ULOP3.LUT UR5, UR5, 0xfffffffc, URZ, 0xc0, !UPT ;  /* 0xfffffffc05057892 */ /* 0x000fe2000f8ec0ff */
[----:B------:R-:W-:-:S02]  /*4660*/  LOP3.LUT R164, R3, 0x70, RZ, 0xfc, !PT ;  /* 0x0000007003a47812 */ /* 0x000fc400078efcff */
[C---:B------:R-:W-:Y:S01]  /*4670*/  VIADDMNMX R37, R87.reuse, 0x20, RZ, !PT ;  /* 0x0000002057257846 */ /* 0x040fe200078001ff */
[----:B------:R-:W-:Y:S01]  /*4680*/  UIADD3 UR13, UPT, UPT, UR76, 0x3, -UR5 ;  /* 0x000000034c0d7890 */ /* 0x000fe2000fffe805 */
[----:B------:R-:W-:Y:S02]  /*4690*/  VIADDMNMX R141, R87, 0x60, RZ, !PT ;  /* 0x00000060578d7846 */ /* 0x000fe400078001ff */
[--C-:B------:R-:W-:Y:S01]  /*46a0*/  SHF.R.U32.HI R36, RZ, R37, R2.reuse ;  /* 0x00000025ff247219 */ /* 0x100fe20000011602 */
[----:B------:R-:W2:Y:S01]  /*46b0*/  LDTM.x32 R52, tmem[UR4] ;  /* 0x00000004003479ee */ /* 0x000ea200082c0000 */
[----:B------:R-:W-:Y:S02]  /*46c0*/  R2UR UR4, R85 ;  /* 0x00000000550472ca */ /* 0x000fe400000e0000 */
[----:B------:R-:W-:Y:S02]  /*46d0*/  R2P PR, R36, 0x7e ;  /* 0x0000007e24007804 */ /* 0x000fe40000000000 */
[----:B------:R-:W-:-:S02]  /*46e0*/  SHF.R.U32.HI R141, RZ, R141, R2 ;  /* 0x0000008dff8d7219 */ /* 0x000fc40000011602 */
[----:B------:R-:W-:Y:S02]  /*46f0*/  R2UR UR5, R85 ;  /* 0x00000000550572ca */ /* 0x000fe400000e0000 */
[----:B-1----:R-:W-:Y:S02]  /*4700*/  SEL R99, R5, 0xff800000, P1 ;  /* 0xff80000005637807 */ /* 0x002fe40000800000 */
[----:B------:R-:W-:Y:S02]  /*4710*/  SEL R88, R6, 0xff800000, P2 ;  /* 0xff80000006587807 */ /* 0x000fe40001000000 */
[----:B------:R-:W-:Y:S02]  /*4720*/  SEL R89, R7, 0xff800000, P3 ;  /* 0xff80000007597807 */ /* 0x000fe40001800000 */
[----:B------:R-:W-:Y:S02]  /*4730*/  SEL R90, R8, 0xff800000, P4 ;  /* 0xff800000085a7807 */ /* 0x000fe40002000000 */
[----:B------:R-:W-:-:S02]  /*4740*/  SEL R91, R9, 0xff800000, P5 ;  /* 0xff800000095b7807 */ /* 0x000fc40002800000 */
[----:B------:R-:W-:Y:S02]  /*4750*/  SEL R102, R10, 0xff800000, P6 ;  /* 0xff8000000a667807 */ /* 0x000fe40003000000 */
[C---:B------:R-:W-:Y:S02]  /*4760*/  R2P PR, R36.reuse.B1, 0x7f ;  /* 0x0000007f24007804 */ /* 0x040fe40000001000 */
[----:B------:R-:W-:-:S03]  /*4770*/  LOP3.LUT R5, R36, 0x1, RZ, 0xc0, !PT ;  /* 0x0000000124057812 */ /* 0x000fc600078ec0ff */
[----:B------:R-:W-:Y:S02]  /*4780*/  SEL R92, R12, 0xff800000, P0 ;  /* 0xff8000000c5c7807 */ /* 0x000fe40000000000 */
[----:B------:R-:W-:Y:S02]  /*4790*/  SEL R93, R13, 0xff800000, P1 ;  /* 0xff8000000d5d7807 */ /* 0x000fe40000800000 */
[----:B------:R-:W-:Y:S02]  /*47a0*/  SEL R94, R14, 0xff800000, P2 ;  /* 0xff8000000e5e7807 */ /* 0x000fe40001000000 */
[----:B------:R-:W-:Y:S02]  /*47b0*/  SEL R95, R15, 0xff800000, P3 ;  /* 0xff8000000f5f7807 */ /* 0x000fe40001800000 */
[----:B------:R-:W-:Y:S02]  /*47c0*/  SEL R96, R16, 0xff800000, P4 ;  /* 0xff80000010607807 */ /* 0x000fe40002000000 */
[----:B------:R-:W-:-:S02]  /*47d0*/  SEL R97, R17, 0xff800000, P5 ;  /* 0xff80000011617807 */ /* 0x000fc40002800000 */
[----:B------:R-:W-:Y:S02]  /*47e0*/  SEL R108, R18, 0xff800000, P6 ;  /* 0xff800000126c7807 */ /* 0x000fe40003000000 */
[----:B------:R-:W-:-:S05]  /*47f0*/  R2P PR, R36.B2, 0x7f ;  /* 0x0000007f24007804 */ /* 0x000fca0000002000 */
        /* <DEDUP_REMOVED lines=9> */
[----:B------:R-:W-:Y:S02]  /*4890*/  ISETP.NE.U32.AND P0, PT, R5, 0x1, PT ;  /* 0x000000010500780c */ /* 0x000fe40003f05070 */
[----:B------:R-:W-:Y:S02]  /*48a0*/  SEL R111, R29, 0xff800000, P1 ;  /* 0xff8000001d6f7807 */ /* 0x000fe40000800000 */
[----:B------:R-:W-:Y:S02]  /*48b0*/  LOP3.LUT P1, RZ, R36, 0x80, RZ, 0xc0, !PT ;  /* 0x0000008024ff7812 */ /* 0x000fe4000782c0ff */
[----:B------:R-:W-:Y:S02]  /*48c0*/  SEL R98, R4, 0xff800000, !P0 ;  /* 0xff80000004627807 */ /* 0x000fe40004000000 */
[----:B------:R-:W-:-:S02]  /*48d0*/  LOP3.LUT P0, RZ, R36, 0x8000, RZ, 0xc0, !PT ;  /* 0x0000800024ff7812 */ /* 0x000fc4000780c0ff */
[----:B------:R-:W-:Y:S02]  /*48e0*/  VIADDMNMX R5, R87, 0x40, RZ, !PT ;  /* 0x0000004057057846 */ /* 0x000fe400078001ff */
[----:B------:R-:W-:Y:S02]  /*48f0*/  SEL R103, R11, 0xff800000, P1 ;  /* 0xff8000000b677807 */ /* 0x000fe40000800000 */
[C---:B------:R-:W-:Y:S02]  /*4900*/  LOP3.LUT P1, RZ, R36.reuse, 0x800000, RZ, 0xc0, !PT ;  /* 0x0080000024ff7812 */ /* 0x040fe4000782c0ff */
[----:B------:R-:W-:Y:S02]  /*4910*/  SEL R109, R19, 0xff800000, P0 ;  /* 0xff800000136d7807 */ /* 0x000fe40000000000 */
[----:B------:R-:W-:Y:S02]  /*4920*/  ISETP.GT.AND P0, PT, R36, -0x1, PT ;  /* 0xffffffff2400780c */ /* 0x000fe40003f04270 */
[----:B------:R-:W-:-:S02]  /*4930*/  SHF.R.U32.HI R4, RZ, R5, R2 ;  /* 0x00000005ff047219 */ /* 0x000fc40000011602 */
[----:B------:R-:W-:Y:S02]  /*4940*/  SEL R113, R27, 0xff800000, P1 ;  /* 0xff8000001b717807 */ /* 0x000fe40000800000 */
[----:B------:R-:W-:Y:S02]  /*4950*/  SEL R114, R30, 0xff800000, P2 ;  /* 0xff8000001e727807 */ /* 0x000fe40001000000 */
[----:B------:R-:W-:Y:S02]  /*4960*/  SEL R115, R31, 0xff800000, P3 ;  /* 0xff8000001f737807 */ /* 0x000fe40001800000 */
[----:B------:R-:W-:Y:S02]  /*4970*/  SEL R116, R32, 0xff800000, P4 ;  /* 0xff80000020747807 */ /* 0x000fe40002000000 */
[----:B------:R-:W-:Y:S02]  /*4980*/  SEL R117, R33, 0xff800000, P5 ;  /* 0xff80000021757807 */ /* 0x000fe40002800000 */
[----:B------:R-:W-:-:S02]  /*4990*/  SEL R118, R34, 0xff800000, P6 ;  /* 0xff80000022767807 */ /* 0x000fc40003000000 */
[----:B------:R-:W-:Y:S02]  /*49a0*/  R2P PR, R4, 0x7e ;  /* 0x0000007e04007804 */ /* 0x000fe40000000000 */
[----:B------:R-:W-:Y:S02]  /*49b0*/  SEL R119, R35, 0xff800000, !P0 ;  /* 0xff80000023777807 */ /* 0x000fe40004000000 */
[----:B------:R-:W1:Y:S01]  /*49c0*/  LDTM.x32 R20, tmem[UR4] ;  /* 0x00000004001479ee */ /* 0x000e6200082c0000 */
[----:B--2---:R-:W-:Y:S02]  /*49d0*/  SEL R53, R53, 0xff800000, P1 ;  /* 0xff80000035357807 */ /* 0x004fe40000800000 */
[----:B------:R-:W-:Y:S02]  /*49e0*/  SEL R54, R54, 0xff800000, P2 ;  /* 0xff80000036367807 */ /* 0x000fe40001000000 */
[----:B------:R-:W-:Y:S02]  /*49f0*/  SEL R55, R55, 0xff800000, P3 ;  /* 0xff80000037377807 */ /* 0x000fe40001800000 */
[----:B------:R-:W-:-:S02]  /*4a00*/  SEL R56, R56, 0xff800000, P4 ;  /* 0xff80000038387807 */ /* 0x000fc40002000000 */
[----:B------:R-:W-:Y:S02]  /*4a10*/  SEL R57, R57, 0xff800000, P5 ;  /* 0xff80000039397807 */ /* 0x000fe40002800000 */
[----:B------:R-:W-:Y:S02]  /*4a20*/  SEL R58, R58, 0xff800000, P6 ;  /* 0xff8000003a3a7807 */ /* 0x000fe40003000000 */
[C---:B------:R-:W-:Y:S02]  /*4a30*/  R2P PR, R4.reuse.B1, 0x7f ;  /* 0x0000007f04007804 */ /* 0x040fe40000001000 */
[----:B------:R-:W-:Y:S02]  /*4a40*/  LOP3.LUT R5, R4, 0x1, RZ, 0xc0, !PT ;  /* 0x0000000104057812 */ /* 0x000fe400078ec0ff */
[----:B------:R-:W-:Y:S02]  /*4a50*/  R2UR UR4, R86 ;  /* 0x00000000560472ca */ /* 0x000fe400000e0000 */
[----:B------:R-:W-:-:S02]  /*4a60*/  SEL R60, R60, 0xff800000, P0 ;  /* 0xff8000003c3c7807 */ /* 0x000fc40000000000 */
[----:B------:R-:W-:Y:S02]  /*4a70*/  SEL R61, R61, 0xff800000, P1 ;  /* 0xff8000003d3d7807 */ /* 0x000fe40000800000 */
[----:B------:R-:W-:Y:S02]  /*4a80*/  SEL R62, R62, 0xff800000, P2 ;  /* 0xff8000003e3e7807 */ /* 0x000fe40001000000 */
[----:B------:R-:W-:Y:S02]  /*4a90*/  SEL R63, R63, 0xff800000, P3 ;  /* 0xff8000003f3f7807 */ /* 0x000fe40001800000 */
[----:B------:R-:W-:Y:S02]  /*4aa0*/  SEL R64, R64, 0xff800000, P4 ;  /* 0xff80000040407807 */ /* 0x000fe40002000000 */
[----:B------:R-:W-:Y:S02]  /*4ab0*/  SEL R65, R65, 0xff800000, P5 ;  /* 0xff80000041417807 */ /* 0x000fe40002800000 */
[----:B------:R-:W-:-:S02]  /*4ac0*/  SEL R66, R66, 0xff800000, P6 ;  /* 0xff80000042427807 */ /* 0x000fc40003000000 */
[----:B------:R-:W-:Y:S02]  /*4ad0*/  R2P PR, R4.B2, 0x7f ;  /* 0x0000007f04007804 */ /* 0x000fe40000002000 */
[----:B------:R-:W-:-:S03]  /*4ae0*/  VIADDMNMX R87, R87, 0x80, RZ, !PT ;  /* 0x0000008057577846 */ /* 0x000fc600078001ff */
[----:B------:R-:W-:Y:S02]  /*4af0*/  SEL R68, R68, 0xff800000, P0 ;  /* 0xff80000044447807 */ /* 0x000fe40000000000 */
[----:B------:R-:W-:Y:S02]  /*4b00*/  SEL R69, R69, 0xff800000, P1 ;  /* 0xff80000045457807 */ /* 0x000fe40000800000 */
[----:B------:R-:W-:Y:S02]  /*4b10*/  SEL R70, R70, 0xff800000, P2 ;  /* 0xff80000046467807 */ /* 0x000fe40001000000 */
[----:B------:R-:W-:Y:S02]  /*4b20*/  SEL R71, R71, 0xff800000, P3 ;  /* 0xff80000047477807 */ /* 0x000fe40001800000 */
[----:B------:R-:W-:Y:S02]  /*4b30*/  SEL R72, R72, 0xff800000, P4 ;  /* 0xff80000048487807 */ /* 0x000fe40002000000 */
[----:B------:R-:W-:-:S02]  /*4b40*/  SEL R73, R73, 0xff800000, P5 ;  /* 0xff80000049497807 */ /* 0x000fc40002800000 */
[----:B------:R-:W-:Y:S02]  /*4b50*/  SEL R74, R74, 0xff800000, P6 ;  /* 0xff8000004a4a7807 */ /* 0x000fe40003000000 */
[----:B------:R-:W-:Y:S02]  /*4b60*/  R2P PR, R4.B3, 0x7f ;  /* 0x0000007f04007804 */ /* 0x000fe40000003000 */
[----:B------:R-:W-:Y:S02]  /*4b70*/  SHF.R.U32.HI R2, RZ, R87, R2 ;  /* 0x00000057ff027219 */ /* 0x000fe40000011602 */
[----:B------:R-:W-:Y:S02]  /*4b80*/  LOP3.LUT R87, R3, 0x50, RZ, 0xfc, !PT ;  /* 0x0000005003577812 */ /* 0x000fe400078efcff */
[----:B------:R-:W-:Y:S02]  /*4b90*/  SEL R76, R76, 0xff800000, P0 ;  /* 0xff8000004c4c7807 */ /* 0x000fe40000000000 */
[----:B------:R-:W-:-:S02]  /*4ba0*/  ISETP.NE.U32.AND P0, PT, R5, 0x1, PT ;  /* 0x000000010500780c */ /* 0x000fc40003f05070 */
[----:B------:R-:W-:Y:S02]  /*4bb0*/  SEL R77, R77, 0xff800000, P1 ;  /* 0xff8000004d4d7807 */ /* 0x000fe40000800000 */
[----:B------:R-:W-:Y:S02]  /*4bc0*/  LOP3.LUT P1, RZ, R4, 0x80, RZ, 0xc0, !PT ;  /* 0x0000008004ff7812 */ /* 0x000fe4000782c0ff */
[----:B------:R-:W-:Y:S02]  /*4bd0*/  SEL R52, R52, 0xff800000, !P0 ;  /* 0xff80000034347807 */ /* 0x000fe40004000000 */
[C---:B------:R-:W-:Y:S02]  /*4be0*/  LOP3.LUT P0, RZ, R4.reuse, 0x8000, RZ, 0xc0, !PT ;  /* 0x0000800004ff7812 */ /* 0x040fe4000780c0ff */
[----:B------:R-:W-:Y:S02]  /*4bf0*/  SEL R59, R59, 0xff800000, P1 ;  /* 0xff8000003b3b7807 */ /* 0x000fe40000800000 */
[----:B------:R-:W-:-:S02]  /*4c00*/  LOP3.LUT P1, RZ, R4, 0x800000, RZ, 0xc0, !PT ;  /* 0x0080000004ff7812 */ /* 0x000fc4000782c0ff */
[----:B------:R-:W-:Y:S02]  /*4c10*/  SEL R67, R67, 0xff800000, P0 ;  /* 0xff80000043437807 */ /* 0x000fe40000000000 */
[----:B------:R-:W-:Y:S02]  /*4c20*/  ISETP.GT.AND P0, PT, R4, -0x1, PT ;  /* 0xffffffff0400780c */ /* 0x000fe40003f04270 */
[----:B------:R-:W-:Y:S02]  /*4c30*/  SEL R75, R75, 0xff800000, P1 ;  /* 0xff8000004b4b7807 */ /* 0x000fe40000800000 */
[----:B------:R-:W-:Y:S02]  /*4c40*/  SEL R78, R78, 0xff800000, P2 ;  /* 0xff8000004e4e7807 */ /* 0x000fe40001000000 */
[----:B------:R-:W-:Y:S02]  /*4c50*/  SEL R79, R79, 0xff800000, P3 ;  /* 0xff8000004f4f7807 */ /* 0x000fe40001800000 */
[----:B------:R-:W-:-:S02]  /*4c60*/  SEL R80, R80, 0xff800000, P4 ;  /* 0xff80000050507807 */ /* 0x000fc40002000000 */
[----:B------:R-:W-:Y:S02]  /*4c70*/  SEL R81, R81, 0xff800000, P5 ;  /* 0xff80000051517807 */ /* 0x000fe40002800000 */
[----:B------:R-:W-:Y:S02]  /*4c80*/  SEL R82, R82, 0xff800000, P6 ;  /* 0xff80000052527807 */ /* 0x000fe40003000000 */
[----:B------:R-:W-:Y:S02]  /*4c90*/  R2P PR, R141, 0x7e ;  /* 0x0000007e8d007804 */ /* 0x000fe40000000000 */
[----:B------:R-:W-:Y:S02]  /*4ca0*/  SEL R83, R83, 0xff800000, !P0 ;  /* 0xff80000053537807 */ /* 0x000fe40004000000 */
[----:B------:R-:W-:Y:S02]  /*4cb0*/  LOP3.LUT R4, R141, 0x1, RZ, 0xc0, !PT ;  /* 0x000000018d047812 */ /* 0x000fe400078ec0ff */
[----:B-1----:R-:W-:-:S02]  /*4cc0*/  SEL R127, R21, 0xff800000, P1 ;  /* 0xff800000157f7807 */ /* 0x002fc40000800000 */
[----:B------:R-:W-:Y:S02]  /*4cd0*/  SEL R120, R22, 0xff800000, P2 ;  /* 0xff80000016787807 */ /* 0x000fe40001000000 */
[----:B------:R-:W-:Y:S02]  /*4ce0*/  SEL R121, R23, 0xff800000, P3 ;  /* 0xff80000017797807 */ /* 0x000fe40001800000 */
[----:B------:R-:W-:Y:S02]  /*4cf0*/  SEL R122, R24, 0xff800000, P4 ;  /* 0xff800000187a7807 */ /* 0x000fe40002000000 */
[----:B------:R-:W-:Y:S02]  /*4d00*/  SEL R123, R25, 0xff800000, P5 ;  /* 0xff800000197b7807 */ /* 0x000fe40002800000 */
        /* <DEDUP_REMOVED lines=13> */
[----:B------:R-:W-:Y:S02]  /*4de0*/  SEL R126, R20, 0xff800000, !P0 ;  /* 0xff800000147e7807 */ /* 0x000fe40004000000 */
[----:B------:R-:W-:Y:S02]  /*4df0*/  LOP3.LUT P0, RZ, R141, 0x80, RZ, 0xc0, !PT ;  /* 0x000000808dff7812 */ /* 0x000fe4000780c0ff */
[----:B------:R-:W-:-:S02]  /*4e00*/  SEL R38, R38, 0xff800000, P2 ;  /* 0xff80000026267807 */ /* 0x000fc40001000000 */
[----:B------:R-:W-:Y:S02]  /*4e10*/  SEL R131, R27, 0xff800000, P0 ;  /* 0xff8000001b837807 */ /* 0x000fe40000000000 */
[----:B------:R-:W-:Y:S02]  /*4e20*/  LOP3.LUT P0, RZ, R141, 0x8000, RZ, 0xc0, !PT ;  /* 0x000080008dff7812 */ /* 0x000fe4000780c0ff */
[----:B------:R-:W-:Y:S02]  /*4e30*/  SEL R39, R39, 0xff800000, P3 ;  /* 0xff80000027277807 */ /* 0x000fe40001800000 */
[----:B------:R-:W-:Y:S02]  /*4e40*/  SEL R135, R35, 0xff800000, P0 ;  /* 0xff80000023877807 */ /* 0x000fe40000000000 */
[----:B------:R-:W1:Y:S01]  /*4e50*/  LDTM.x32 R4, tmem[UR4] ;  /* 0x00000004000479ee */ /* 0x000e6200082c0000 */
[----:B------:R-:W-:Y:S01]  /*4e60*/  LOP3.LUT P0, RZ, R141, 0x800000, RZ, 0xc0, !PT ;  /* 0x008000008dff7812 */ /* 0x000fe2000780c0ff */
[----:B------:R-:W2:Y:S01]  /*4e70*/  LDCU UR4, c[0x0][0x600] ;  /* 0x0000c000ff0477ac */ /* 0x000ea20008000800 */
[----:B------:R-:W-:-:S02]  /*4e80*/  SEL R138, R40, 0xff800000, P4 ;  /* 0xff800000288a7807 */ /* 0x000fc40002000000 */
[----:B------:R-:W-:Y:S02]  /*4e90*/  SEL R137, R43, 0xff800000, P0 ;  /* 0xff8000002b897807 */ /* 0x000fe40000000000 */
[----:B------:R-:W-:Y:S02]  /*4ea0*/  SEL R139, R41, 0xff800000, P5 ;  /* 0xff800000298b7807 */ /* 0x000fe40002800000 */
[----:B------:R-:W-:Y:S02]  /*4eb0*/  SEL R136, R42, 0xff800000, P6 ;  /* 0xff8000002a887807 */ /* 0x000fe40003000000 */
[----:B------:R-:W-:Y:S02]  /*4ec0*/  R2P PR, R141.B3, 0x7f ;  /* 0x0000007f8d007804 */ /* 0x000fe40000003000 */
[----:B------:R-:W-:-:S03]  /*4ed0*/  FMNMX R40, R98, R99, !PT ;  /* 0x0000006362287209 */ /* 0x000fc60007800000 */
        /* <DEDUP_REMOVED lines=10> */
[----:B------:R-:W-:Y:S02]  /*4f80*/  FMNMX3 R40, R40, R92, R93, !PT ;  /* 0x0000005c28287276 */ /* 0x000fe4000780005d */
[----:B-1----:R-:W-:-:S02]  /*4f90*/  SEL R151, R5, 0xff800000, P1 ;  /* 0xff80000005977807 */ /* 0x002fc40000800000 */
[----:B------:R-:W-:Y:S02]  /*4fa0*/  SEL R148, R6, 0xff800000, P2 ;  /* 0xff80000006947807 */ /* 0x000fe40001000000 */
[----:B------:R-:W-:Y:S02]  /*4fb0*/  SEL R149, R7, 0xff800000, P3 ;  /* 0xff80000007957807 */ /* 0x000fe40001800000 */
[----:B------:R-:W-:Y:S02]  /*4fc0*/  SEL R8, R8, 0xff800000, P4 ;  /* 0xff80000008087807 */ /* 0x000fe40002000000 */
[----:B------:R-:W-:Y:S02]  /*4fd0*/  SEL R9, R9, 0xff800000, P5 ;  /* 0xff80000009097807 */ /* 0x000fe40002800000 */
[----:B------:R-:W-:Y:S02]  /*4fe0*/  SEL R10, R10, 0xff800000, P6 ;  /* 0xff8000000a0a7807 */ /* 0x000fe40003000000 */
[----:B------:R-:W-:-:S02]  /*4ff0*/  R2P PR, R2.B1, 0x7f ;  /* 0x0000007f02007804 */ /* 0x000fc40000001000 */
[----:B------:R-:W-:Y:S02]  /*5000*/  LOP3.LUT R5, R2, 0x1, RZ, 0xc0, !PT ;  /* 0x0000000102057812 */ /* 0x000fe400078ec0ff */
[----:B------:R-:W-:Y:S02]  /*5010*/  FMNMX3 R40, R40, R100, R101, !PT ;  /* 0x0000006428287276 */ /* 0x000fe40007800065 */
[----:B------:R-:W-:Y:S02]  /*5020*/  SEL R12, R12, 0xff800000, P0 ;  /* 0xff8000000c0c7807 */ /* 0x000fe40000000000 */
[----:B------:R-:W-:Y:S02]  /*5030*/  SEL R13, R13, 0xff800000, P1 ;  /* 0xff8000000d0d7807 */ /* 0x000fe40000800000 */
[----:B------:R-:W-:Y:S02]  /*5040*/  SEL R14, R14, 0xff800000, P2 ;  /* 0xff8000000e0e7807 */ /* 0x000fe40001000000 */
[----:B------:R-:W-:-:S02]  /*5050*/  SEL R15, R15, 0xff800000, P3 ;  /* 0xff8000000f0f7807 */ /* 0x000fc40001800000 */
[----:B------:R-:W-:Y:S02]  /*5060*/  SEL R152, R16, 0xff800000, P4 ;  /* 0xff80000010987807 */ /* 0x000fe40002000000 */
[----:B------:R-:W-:Y:S02]  /*5070*/  SEL R153, R17, 0xff800000, P5 ;  /* 0xff80000011997807 */ /* 0x000fe40002800000 */
[----:B------:R-:W-:Y:S02]  /*5080*/  SEL R18, R18, 0xff800000, P6 ;  /* 0xff80000012127807 */ /* 0x000fe40003000000 */
[----:B------:R-:W-:Y:S02]  /*5090*/  R2P PR, R2.B2, 0x7f ;  /* 0x0000007f02007804 */ /* 0x000fe40000002000 */
[----:B------:R-:W-:-:S03]  /*50a0*/  FMNMX3 R40, R40, R110, R111, !PT ;  /* 0x0000006e28287276 */ /* 0x000fc6000780006f */
[----:B------:R-:W-:Y:S02]  /*50b0*/  SEL R20, R20, 0xff800000, P0 ;  /* 0xff80000014147807 */ /* 0x000fe40000000000 */
[----:B------:R-:W-:Y:S02]  /*50c0*/  ISETP.NE.U32.AND P0, PT, R5, 0x1, PT ;  /* 0x000000010500780c */ /* 0x000fe40003f05070 */
[----:B------:R-:W-:Y:S02]  /*50d0*/  SEL R21, R21, 0xff800000, P1 ;  /* 0xff80000015157807 */ /* 0x000fe40000800000 */
[----:B------:R-:W-:Y:S02]  /*50e0*/  SEL R150, R4, 0xff800000, !P0 ;  /* 0xff80000004967807 */ /* 0x000fe40004000000 */
[----:B------:R-:W-:Y:S02]  /*50f0*/  LOP3.LUT P0, RZ, R2, 0x80, RZ, 0xc0, !PT ;  /* 0x0000008002ff7812 */ /* 0x000fe4000780c0ff */
[----:B------:R-:W-:-:S02]  /*5100*/  SEL R22, R22, 0xff800000, P2 ;  /* 0xff80000016167807 */ /* 0x000fc40001000000 */
[----:B------:R-:W-:Y:S02]  /*5110*/  SEL R11, R11, 0xff800000, P0 ;  /* 0xff8000000b0b7807 */ /* 0x000fe40000000000 */
[C---:B------:R-:W-:Y:S02]  /*5120*/  LOP3.LUT P0, RZ, R2.reuse, 0x8000, RZ, 0xc0, !PT ;  /* 0x0000800002ff7812 */ /* 0x040fe4000780c0ff */
[----:B------:R-:W-:Y:S02]  /*5130*/  SEL R23, R23, 0xff800000, P3 ;  /* 0xff80000017177807 */ /* 0x000fe40001800000 */
[----:B------:R-:W-:Y:S02]  /*5140*/  SEL R19, R19, 0xff800000, P0 ;  /* 0xff80000013137807 */ /* 0x000fe40000000000 */
[----:B------:R-:W-:Y:S02]  /*5150*/  LOP3.LUT P0, RZ, R2, 0x800000, RZ, 0xc0, !PT ;  /* 0x0080000002ff7812 */ /* 0x000fe4000780c0ff */
[----:B------:R-:W-:-:S02]  /*5160*/  SEL R24, R24, 0xff800000, P4 ;  /* 0xff80000018187807 */ /* 0x000fc40002000000 */
[----:B------:R-:W-:Y:S02]  /*5170*/  SEL R27, R27, 0xff800000, P0 ;  /* 0xff8000001b1b7807 */ /* 0x000fe40000000000 */
[----:B------:R-:W-:Y:S02]  /*5180*/  SEL R25, R25, 0xff800000, P5 ;  /* 0xff80000019197807 */ /* 0x000fe40002800000 */
[----:B------:R-:W-:Y:S02]  /*5190*/  SEL R26, R26, 0xff800000, P6 ;  /* 0xff8000001a1a7807 */ /* 0x000fe40003000000 */
[----:B------:R-:W-:Y:S02]  /*51a0*/  R2P PR, R2.B3, 0x7f ;  /* 0x0000007f02007804 */ /* 0x000fe40000003000 */
[----:B------:R-:W-:Y:S02]  /*51b0*/  FMNMX R4, R88, R89, !PT ;  /* 0x0000005958047209 */ /* 0x000fe40007800000 */
[----:B------:R-:W-:-:S02]  /*51c0*/  FMNMX3 R40, R40, R52, R53, !PT ;  /* 0x0000003428287276 */ /* 0x000fc40007800035 */
[----:B------:R-:W-:Y:S02]  /*51d0*/  SEL R28, R28, 0xff800000, P0 ;  /* 0xff8000001c1c7807 */ /* 0x000fe40000000000 */
[----:B------:R-:W-:Y:S02]  /*51e0*/  ISETP.GT.AND P0, PT, R2, -0x1, PT ;  /* 0xffffffff0200780c */ /* 0x000fe40003f04270 */
[----:B------:R-:W-:Y:S02]  /*51f0*/  FMNMX3 R4, R4, R94, R95, !PT ;  /* 0x0000005e04047276 */ /* 0x000fe4000780005f */
[----:B------:R-:W-:Y:S02]  /*5200*/  SEL R5, R35, 0xff800000, !P0 ;  /* 0xff80000023057807 */ /* 0x000fe40004000000 */
[----:B------:R-:W-:Y:S02]  /*5210*/  FMNMX R35, R90, R91, !PT ;  /* 0x0000005b5a237209 */ /* 0x000fe40007800000 */
[----:B------:R-:W-:-:S02]  /*5220*/  FMNMX R2, R102, R103, !PT ;  /* 0x0000006766027209 */ /* 0x000fc40007800000 */
[----:B------:R-:W-:Y:S02]  /*5230*/  FMNMX3 R4, R4, R104, R105, !PT ;  /* 0x0000006804047276 */ /* 0x000fe40007800069 */
[----:B------:R-:W-:Y:S02]  /*5240*/  FMNMX3 R35, R35, R96, R97, !PT ;  /* 0x0000006023237276 */ /* 0x000fe40007800061 */
[----:B------:R-:W-:Y:S02]  /*5250*/  FMNMX3 R2, R2, R108, R109, !PT ;  /* 0x0000006c02027276 */ /* 0x000fe4000780006d */
[----:B------:R-:W-:Y:S02]  /*5260*/  FMNMX3 R4, R4, R114, R115, !PT ;  /* 0x0000007204047276 */ /* 0x000fe40007800073 */
[----:B------:R-:W-:Y:S02]  /*5270*/  FMNMX3 R35, R35, R106, R107, !PT ;  /* 0x0000006a23237276 */ /* 0x000fe4000780006b */
[----:B------:R-:W-:-:S02]  /*5280*/  FMNMX3 R2, R2, R112, R113, !PT ;  /* 0x0000007002027276 */ /* 0x000fc40007800071 */
        /* <DEDUP_REMOVED lines=40> */
[----:B------:R-:W-:Y:S02]  /*5510*/  SEL R16, R30, 0xff800000, P2 ;  /* 0xff8000001e107807 */ /* 0x000fe40001000000 */
[----:B------:R-:W-:-:S02]  /*5520*/  SEL R17, R31, 0xff800000, P3 ;  /* 0xff8000001f117807 */ /* 0x000fc40001800000 */
[----:B------:R-:W-:Y:S02]  /*5530*/  FMNMX3 R35, R35, R152, R153, !PT ;  /* 0x0000009823237276 */ /* 0x000fe40007800099 */
[----:B------:R-:W-:Y:S02]  /*5540*/  FMNMX3 R2, R2, R18, R19, !PT ;  /* 0x0000001202027276 */ /* 0x000fe40007800013 */
[----:B------:R-:W-:Y:S02]  /*5550*/  FMNMX3 R40, R40, R20, R21, !PT ;  /* 0x0000001428287276 */ /* 0x000fe40007800015 */
[----:B------:R-:W-:Y:S02]  /*5560*/  SEL R29, R29, 0xff800000, P1 ;  /* 0xff8000001d1d7807 */ /* 0x000fe40000800000 */
[----:B------:R-:W-:Y:S02]  /*5570*/  FMNMX3 R31, R4, R16, R17, !PT ;  /* 0x00000010041f7276 */ /* 0x000fe40007800011 */
[----:B------:R-:W-:-:S02]  /*5580*/  SEL R6, R32, 0xff800000, P4 ;  /* 0xff80000020067807 */ /* 0x000fc40002000000 */
[----:B------:R-:W-:Y:S02]  /*5590*/  SEL R7, R33, 0xff800000, P5 ;  /* 0xff80000021077807 */ /* 0x000fe40002800000 */
[----:B------:R-:W-:Y:S02]  /*55a0*/  FMNMX3 R40, R40, R28, R29, !PT ;  /* 0x0000001c28287276 */ /* 0x000fe4000780001d */
[----:B------:R-:W-:Y:S02]  /*55b0*/  SEL R4, R34, 0xff800000, P6 ;  /* 0xff80000022047807 */ /* 0x000fe40003000000 */
[----:B------:R-:W-:Y:S02]  /*55c0*/  FMNMX3 R35, R35, R24, R25, !PT ;  /* 0x0000001823237276 */ /* 0x000fe40007800019 */
[----:B------:R-:W-:Y:S02]  /*55d0*/  FMNMX3 R2, R2, R26, R27, !PT ;  /* 0x0000001a02027276 */ /* 0x000fe4000780001b */
[----:B------:R-:W-:-:S02]  /*55e0*/  FMNMX R31, R40, R31, !PT ;  /* 0x0000001f281f7209 */ /* 0x000fc40007800000 */
[----:B------:R-:W-:Y:S02]  /*55f0*/  FMNMX3 R30, R35, R6, R7, !PT ;  /* 0x00000006231e7276 */ /* 0x000fe40007800007 */
[----:B------:R-:W-:-:S04]  /*5600*/  FMNMX3 R2, R2, R4, R5, !PT ;  /* 0x0000000402027276 */ /* 0x000fc80007800005 */
[----:B------:R-:W-:-:S04]  /*5610*/  FMNMX3 R155, R31, R30, R2, !PT ;  /* 0x0000001e1f9b7276 */ /* 0x000fc80007800002 */
[----:B------:R-:W-:-:S04]  /*5620*/  FSETP.NEU.AND P0, PT, R155, -INF , PT ;  /* 0xff8000009b00780b */ /* 0x000fc80003f0d000 */
[----:B------:R-:W-:Y:S02]  /*5630*/  FSEL R2, R155, RZ, P0 ;  /* 0x000000ff9b027208 */ /* 0x000fe40000000000 */
[----:B------:R-:W-:-:S03]  /*5640*/  ELECT P0, URZ, PT ;  /* 0x0000000000ff782f */ /* 0x000fc60003800000 */
[----:B--2---:R-:W-:-:S04]  /*5650*/  FFMA R2, -R2, UR4, RZ ;  /* 0x0000000402027c23 */ /* 0x004fc800080001ff */
[--C-:B------:R-:W-:Y:S02]  /*5660*/  FFMA2 R42, R88.F32x2.HI_LO, UR4.F32, R2.reuse.F32 ;  /* 0x00000004582a7c49 */ /* 0x100fe40009200002 */
[--C-:B------:R-:W-:Y:S02]  /*5670*/  FFMA2 R48, R92.F32x2.HI_LO, UR4.F32, R2.reuse.F32 ;  /* 0x000000045c307c49 */ /* 0x100fe40009200002 */
[--C-:B------:R-:W-:Y:S02]  /*5680*/  FFMA2 R50, R94.F32x2.HI_LO, UR4.F32, R2.reuse.F32 ;  /* 0x000000045e327c49 */ /* 0x100fe40009200002 */
[--C-:B------:R-:W-:Y:S01]  /*5690*/  FFMA2 R88, R96.F32x2.HI_LO, UR4.F32, R2.reuse.F32 ;  /* 0x0000000460587c49 */ /* 0x100fe20009200002 */
[----:B------:R-:W-:Y:S01]  /*56a0*/  MUFU.EX2 R42, R42 ;  /* 0x0000002a002a7308 */ /* 0x000fe20000000800 */
[--C-:B------:R-:W-:Y:S02]  /*56b0*/  FFMA2 R40, R98.F32x2.HI_LO, UR4.F32, R2.reuse.F32 ;  /* 0x0000000462287c49 */ /* 0x100fe40009200002 */
[----:B------:R-:W-:-:S02]  /*56c0*/  FFMA2 R44, R90.F32x2.HI_LO, UR4.F32, R2.F32 ;  /* 0x000000045a2c7c49 */ /* 0x000fc40009200002 */
[--C-:B------:R-:W-:Y:S02]  /*56d0*/  FFMA2 R46, R102.F32x2.HI_LO, UR4.F32, R2.reuse.F32 ;  /* 0x00000004662e7c49 */ /* 0x100fe40009200002 */
[--C-:B------:R-:W-:Y:S01]  /*56e0*/  FFMA2 R92, R100.F32x2.HI_LO, UR4.F32, R2.reuse.F32 ;  /* 0x00000004645c7c49 */ /* 0x100fe20009200002 */
[----:B------:R-:W-:Y:S01]  /*56f0*/  MUFU.EX2 R40, R40 ;  /* 0x0000002800287308 */ /* 0x000fe20000000800 */
[--C-:B------:R-:W-:Y:S02]  /*5700*/  FFMA2 R94, R104.F32x2.HI_LO, UR4.F32, R2.reuse.F32 ;  /* 0x00000004685e7c49 */ /* 0x100fe40009200002 */
[--C-:B------:R-:W-:Y:S02]  /*5710*/  FFMA2 R96, R106.F32x2.HI_LO, UR4.F32, R2.reuse.F32 ;  /* 0x000000046a607c49 */ /* 0x100fe40009200002 */
[--C-:B------:R-:W-:Y:S02]  /*5720*/  FFMA2 R90, R108.F32x2.HI_LO, UR4.F32, R2.reuse.F32 ;  /* 0x000000046c5a7c49 */ /* 0x100fe40009200002 */
[--C-:B------:R-:W-:Y:S01]  /*5730*/  FFMA2 R98, R112.F32x2.HI_LO, UR4.F32, R2.reuse.F32 ;  /* 0x0000000470627c49 */ /* 0x100fe20009200002 */
[----:B------:R-:W1:Y:S01]  /*5740*/  MUFU.EX2 R41, R41 ;  /* 0x0000002900297308 */ /* 0x000e620000000800 */
[----:B------:R-:W-:-:S02]  /*5750*/  FFMA2 R100, R110.F32x2.HI_LO, UR4.F32, R2.F32 ;  /* 0x000000046e647c49 */ /* 0x000fc40009200002 */
[--C-:B------:R-:W-:Y:S02]  /*5760*/  FFMA2 R102, R114.F32x2.HI_LO, UR4.F32, R2.reuse.F32 ;  /* 0x0000000472667c49 */ /* 0x100fe40009200002 */
[--C-:B------:R-:W-:Y:S02]  /*5770*/  FFMA2 R104, R116.F32x2.HI_LO, UR4.F32, R2.reuse.F32 ;  /* 0x0000000474687c49 */ /* 0x100fe40009200002 */
[--C-:B------:R-:W-:Y:S01]  /*5780*/  FFMA2 R106, R118.F32x2.HI_LO, UR4.F32, R2.reuse.F32 ;  /* 0x00000004766a7c49 */ /* 0x100fe20009200002 */
[----:B------:R-:W2:Y:S01]  /*5790*/  MUFU.EX2 R43, R43 ;  /* 0x0000002b002b7308 */ /* 0x000ea20000000800 */
[--C-:B------:R-:W-:Y:S02]  /*57a0*/  FFMA2 R52, R52.F32x2.HI_LO, UR4.F32, R2.reuse.F32 ;  /* 0x0000000434347c49 */ /* 0x100fe40009200002 */
[--C-:B------:R-:W-:Y:S02]  /*57b0*/  FFMA2 R54, R54.F32x2.HI_LO, UR4.F32, R2.reuse.F32 ;  /* 0x0000000436367c49 */ /* 0x100fe40009200002 */
[----:B------:R-:W-:-:S02]  /*57c0*/  FFMA2 R56, R56.F32x2.HI_LO, UR4.F32, R2.F32 ;  /* 0x0000000438387c49 */ /* 0x000fc40009200002 */
[--C-:B------:R-:W-:Y:S01]  /*57d0*/  FFMA2 R58, R58.F32x2.HI_LO, UR4.F32, R2.reuse.F32 ;  /* 0x000000043a3a7c49 */ /* 0x100fe20009200002 */
[----:B------:R-:W-:Y:S01]  /*57e0*/  MUFU.EX2 R44, R44 ;  /* 0x0000002c002c7308 */ /* 0x000fe20000000800 */
[--C-:B------:R-:W-:Y:S02]  /*57f0*/  FFMA2 R60, R60.F32x2.HI_LO, UR4.F32, R2.reuse.F32 ;  /* 0x000000043c3c7c49 */ /* 0x100fe40009200002 */
[--C-:B------:R-:W-:Y:S02]  /*5800*/  FFMA2 R62, R62.F32x2.HI_LO, UR4.F32, R2.reuse.F32 ;  /* 0x000000043e3e7c49 */ /* 0x100fe40009200002 */
[--C-:B------:R-:W-:Y:S02]  /*5810*/  FFMA2 R64, R64.F32x2.HI_LO, UR4.F32, R2.reuse.F32 ;  /* 0x0000000440407c49 */ /* 0x100fe40009200002 */
[--C-:B------:R-:W-:Y:S01]  /*5820*/  FFMA2 R66, R66.F32x2.HI_LO, UR4.F32, R2.reuse.F32 ;  /* 0x0000000442427c49 */ /* 0x100fe20009200002 */
[----:B------:R-:W3:Y:S01]  /*5830*/  MUFU.EX2 R45, R45 ;  /* 0x0000002d002d7308 */ /* 0x000ee20000000800 */
[----:B------:R-:W-:-:S02]  /*5840*/  FFMA2 R68, R68.F32x2.HI_LO, UR4.F32, R2.F32 ;  /* 0x0000000444447c49 */ /* 0x000fc40009200002 */
[--C-:B------:R-:W-:Y:S02]  /*5850*/  FFMA2 R70, R70.F32x2.HI_LO, UR4.F32, R2.reuse.F32 ;  /* 0x0000000446467c49 */ /* 0x100fe40009200002 */
[--C-:B------:R-:W-:Y:S02]  /*5860*/  FFMA2 R72, R72.F32x2.HI_LO, UR4.F32, R2.reuse.F32 ;  /* 0x0000000448487c49 */ /* 0x100fe40009200002 */
[--C-:B------:R-:W-:Y:S01]  /*5870*/  FFMA2 R74, R74.F32x2.HI_LO, UR4.F32, R2.reuse.F32 ;  /* 0x000000044a4a7c49 */ /* 0x100fe20009200002 */
[----:B------:R-:W-:Y:S01]  /*5880*/  MUFU.EX2 R46, R46 ;  /* 0x0000002e002e7308 */ /* 0x000fe20000000800 */
[--C-:B------:R-:W-:Y:S02]  /*5890*/  FFMA2 R76, R76.F32x2.HI_LO, UR4.F32, R2.reuse.F32 ;  /* 0x000000044c4c7c49 */ /* 0x100fe40009200002 */
[--C-:B------:R-:W-:Y:S02]  /*58a0*/  FFMA2 R78, R78.F32x2.HI_LO, UR4.F32, R2.reuse.F32 ;  /* 0x000000044e4e7c49 */ /* 0x100fe40009200002 */
[----:B------:R-:W-:-:S02]  /*58b0*/  FFMA2 R80, R80.F32x2.HI_LO, UR4.F32, R2.F32 ;  /* 0x0000000450507c49 */ /* 0x000fc40009200002 */
[--C-:B------:R-:W-:Y:S01]  /*58c0*/  FFMA2 R82, R82.F32x2.HI_LO, UR4.F32, R2.reuse.F32 ;  /* 0x0000000452527c49 */ /* 0x100fe20009200002 */
[----:B------:R-:W4:Y:S01]  /*58d0*/  MUFU.EX2 R47, R47 ;  /* 0x0000002f002f7308 */ /* 0x000f220000000800 */
[--C-:B------:R-:W-:Y:S02]  /*58e0*/  FFMA2 R112, R122.F32x2.HI_LO, UR4.F32, R2.reuse.F32 ;  /* 0x000000047a707c49 */ /* 0x100fe40009200002 */
[--C-:B------:R-:W-:Y:S02]  /*58f0*/  FFMA2 R122, R134.F32x2.HI_LO, UR4.F32, R2.reuse.F32 ;  /* 0x00000004867a7c49 */ /* 0x100fe40009200002 */
[--C-:B------:R-:W-:Y:S02]  /*5900*/  FFMA2 R114, R130.F32x2.HI_LO, UR4.F32, R2.reuse.F32 ;  /* 0x0000000482727c49 */ /* 0x100fe40009200002 */
[--C-:B------:R-:W-:Y:S01]  /*5910*/  FFMA2 R118, R128.F32x2.HI_LO, UR4.F32, R2.reuse.F32 ;  /* 0x0000000480767c49 */ /* 0x100fe20009200002 */
[----:B------:R-:W-:Y:S01]  /*5920*/  MUFU.EX2 R48, R48 ;  /* 0x0000003000307308 */ /* 0x000fe20000000800 */
[----:B------:R-:W-:-:S02]  /*5930*/  FFMA2 R134, R142.F32x2.HI_LO, UR4.F32, R2.F32 ;  /* 0x000000048e867c49 */ /* 0x000fc40009200002 */
[--C-:B------:R-:W-:Y:S02]  /*5940*/  FFMA2 R128, R138.F32x2.HI_LO, UR4.F32, R2.reuse.F32 ;  /* 0x000000048a807c49 */ /* 0x100fe40009200002 */
[--C-:B------:R-:W-:Y:S02]  /*5950*/  FFMA2 R130, R136.F32x2.HI_LO, UR4.F32, R2.reuse.F32 ;  /* 0x0000000488827c49 */ /* 0x100fe40009200002 */
[--C-:B------:R-:W-:Y:S01]  /*5960*/  FFMA2 R142, R148.F32x2.HI_LO, UR4.F32, R2.reuse.F32 ;  /* 0x00000004948e7c49 */ /* 0x100fe20009200002 */
[----:B------:R-:W5:Y:S01]  /*5970*/  MUFU.EX2 R49, R49 ;  /* 0x0000003100317308 */ /* 0x000f620000000800 */
[--C-:B------:R-:W-:Y:S02]  /*5980*/  FFMA2 R136, R144.F32x2.HI_LO, UR4.F32, R2.reuse.F32 ;  /* 0x0000000490887c49 */ /* 0x100fe40009200002 */
[--C-:B------:R-:W-:Y:S02]  /*5990*/  FFMA2 R138, R146.F32x2.HI_LO, UR4.F32, R2.reuse.F32 ;  /* 0x00000004928a7c49 */ /* 0x100fe40009200002 */
[----:B------:R-:W-:-:S02]  /*59a0*/  FFMA2 R148, R12.F32x2.HI_LO, UR4.F32, R2.F32 ;  /* 0x000000040c947c49 */ /* 0x000fc40009200002 */
[----:B------:R-:W-:Y:S02]  /*59b0*/  IMAD.U32 R12, RZ, RZ, UR13 ;  /* 0x0000000dff0c7e24 */ /* 0x000fe4000f8e00ff */
[--C-:B------:R-:W-:Y:S01]  /*59c0*/  FFMA2 R108, R126.F32x2.HI_LO, UR4.F32, R2.reuse.F32 ;  /* 0x000000047e6c7c49 */ /* 0x100fe20009200002 */
[----:B------:R-:W-:Y:S01]  /*59d0*/  MUFU.EX2 R50, R50 ;  /* 0x0000003200327308 */ /* 0x000fe20000000800 */
[--C-:B------:R-:W-:Y:S02]  /*59e0*/  FFMA2 R116, R124.F32x2.HI_LO, UR4.F32, R2.reuse.F32 ;  /* 0x000000047c747c49 */ /* 0x100fe40009200002 */
[--C-:B------:R-:W-:Y:S02]  /*59f0*/  FFMA2 R144, R8.F32x2.HI_LO, UR4.F32, R2.reuse.F32 ;  /* 0x0000000408907c49 */ /* 0x100fe40009200002 */
[--C-:B------:R-:W-:Y:S02]  /*5a00*/  FFMA2 R146, R10.F32x2.HI_LO, UR4.F32, R2.reuse.F32 ;  /* 0x000000040a927c49 */ /* 0x100fe40009200002 */
[--C-:B------:R-:W-:Y:S01]  /*5a10*/  FFMA2 R124, R36.F32x2.HI_LO, UR4.F32, R2.reuse.F32 ;  /* 0x00000004247c7c49 */ /* 0x100fe20009200002 */
[----:B------:R-:W5:Y:S01]  /*5a20*/  MUFU.EX2 R51, R51 ;  /* 0x0000003300337308 */ /* 0x000f620000000800 */
[----:B------:R-:W-:-:S02]  /*5a30*/  FFMA2 R126, R38.F32x2.HI_LO, UR4.F32, R2.F32 ;  /* 0x00000004267e7c49 */ /* 0x000fc40009200002 */
[--C-:B------:R-:W-:Y:S01]  /*5a40*/  FFMA2 R162, R24.F32x2.HI_LO, UR4.F32, R2.reuse.F32 ;  /* 0x0000000418a27c49 */ /* 0x100fe20009200002 */
[----:B-1----:R-:W-:Y:S01]  /*5a50*/  F2FP.F16.F32.PACK_AB R24, R41, R40 ;  /* 0x000000282918723e */ /* 0x002fe200000000ff */
[--C-:B------:R-:W-:Y:S01]  /*5a60*/  FFMA2 R10, R26.F32x2.HI_LO, UR4.F32, R2.reuse.F32 ;  /* 0x000000041a0a7c49 */ /* 0x100fe20009200002 */
[----:B--2---:R-:W-:Y:S01]  /*5a70*/  F2FP.F16.F32.PACK_AB R25, R43, R42 ;  /* 0x0000002a2b19723e */ /* 0x004fe200000000ff */
[--C-:B------:R-:W-:Y:S01]  /*5a80*/  FFMA2 R8, R28.F32x2.HI_LO, UR4.F32, R2.reuse.F32 ;  /* 0x000000041c087c49 */ /* 0x100fe20009200002 */
[----:B------:R-:W-:Y:S01]  /*5a90*/  MUFU.EX2 R88, R88 ;  /* 0x0000005800587308 */ /* 0x000fe20000000800 */
[----:B---3--:R-:W-:Y:S01]  /*5aa0*/  F2FP.F16.F32.PACK_AB R26, R45, R44 ;  /* 0x0000002c2d1a723e */ /* 0x008fe200000000ff */
[--C-:B------:R-:W-:Y:S01]  /*5ab0*/  FFMA2 R110, R120.F32x2.HI_LO, UR4.F32, R2.reuse.F32 ;  /* 0x00000004786e7c49 */ /* 0x100fe20009200002 */
[----:B----4-:R-:W-:Y:S01]  /*5ac0*/  F2FP.F16.F32.PACK_AB R27, R47, R46 ;  /* 0x0000002e2f1b723e */ /* 0x010fe200000000ff */
[--C-:B------:R-:W-:Y:S01]  /*5ad0*/  FFMA2 R120, R132.F32x2.HI_LO, UR4.F32, R2.reuse.F32 ;  /* 0x0000000484787c49 */ /* 0x100fe20009200002 */
[----:B-----5:R-:W-:Y:S01]  /*5ae0*/  F2FP.F16.F32.PACK_AB R28, R49, R48 ;  /* 0x00000030311c723e */ /* 0x020fe200000000ff */
[----:B------:R-:W-:-:S02]  /*5af0*/  FFMA2 R132, R140.F32x2.HI_LO, UR4.F32, R2.F32 ;  /* 0x000000048c847c49 */ /* 0x000fc40009200002 */
[----:B------:R-:W1:Y:S01]  /*5b00*/  MUFU.EX2 R89, R89 ;  /* 0x0000005900597308 */ /* 0x000e620000000800 */
[----:B------:R-:W-:Y:S01]  /*5b10*/  F2FP.F16.F32.PACK_AB R29, R51, R50 ;  /* 0x00000032331d723e */ /* 0x000fe200000000ff */
[--C-:B------:R-:W-:Y:S02]  /*5b20*/  FFMA2 R140, R150.F32x2.HI_LO, UR4.F32, R2.reuse.F32 ;  /* 0x00000004968c7c49 */ /* 0x100fe40009200002 */
[--C-:B------:R-:W-:Y:S02]  /*5b30*/  FFMA2 R150, R14.F32x2.HI_LO, UR4.F32, R2.reuse.F32 ;  /* 0x000000040e967c49 */ /* 0x100fe40009200002 */
[--C-:B------:R-:W-:Y:S02]  /*5b40*/  FFMA2 R156, R18.F32x2.HI_LO, UR4.F32, R2.reuse.F32 ;  /* 0x00000004129c7c49 */ /* 0x100fe40009200002 */
[----:B------:R-:W-:Y:S01]  /*5b50*/  MUFU.EX2 R90, R90 ;  /* 0x0000005a005a7308 */ /* 0x000fe20000000800 */
[--C-:B------:R-:W-:Y:S02]  /*5b60*/  FFMA2 R158, R20.F32x2.HI_LO, UR4.F32, R2.reuse.F32 ;  /* 0x00000004149e7c49 */ /* 0x100fe40009200002 */
[----:B------:R-:W-:-:S02]  /*5b70*/  FFMA2 R160, R22.F32x2.HI_LO, UR4.F32, R2.F32 ;  /* 0x0000000416a07c49 */ /* 0x000fc40009200002 */
[--C-:B------:R-:W-:Y:S02]  /*5b80*/  FFMA2 R14, R16.F32x2.HI_LO, UR4.F32, R2.reuse.F32 ;  /* 0x00000004100e7c49 */ /* 0x100fe40009200002 */
[----:B------:R-:W-:Y:S01]  /*5b90*/  FFMA2 R152, R152.F32x2.HI_LO, UR4.F32, R2.F32 ;  /* 0x0000000498987c49 */ /* 0x000fe20009200002 */
[----:B------:R-:W2:Y:S01]  /*5ba0*/  MUFU.EX2 R91, R91 ;  /* 0x0000005b005b7308 */ /* 0x000ea20000000800 */
[----:B-1----:R-:W-:Y:S01]  /*5bb0*/  F2FP.F16.F32.PACK_AB R30, R89, R88 ;  /* 0x00000058591e723e */ /* 0x002fe200000000ff */
[----:B------:R-:W-:Y:S02]  /*5bc0*/  FADD2 R40, R40.F32x2.HI_LO, R48.F32x2.HI_LO ;  /* 0x000000302828724b */ /* 0x000fe40000000000 */
[----:B------:R-:W-:Y:S02]  /*5bd0*/  FADD2 R42, R42.F32x2.HI_LO, R50.F32x2.HI_LO ;  /* 0x000000322a2a724b */ /* 0x000fe40000000000 */
[----:B------:R-:W-:Y:S02]  /*5be0*/  FADD2 R44, R44.F32x2.HI_LO, R88.F32x2.HI_LO ;  /* 0x000000582c2c724b */ /* 0x000fe40000000000 */
[----:B------:R-:W-:Y:S08]  /*5bf0*/  MUFU.EX2 R92, R92 ;  /* 0x0000005c005c7308 */ /* 0x000ff00000000800 */
[----:B------:R-:W1:Y:S01]  /*5c00*/  MUFU.EX2 R93, R93 ;  /* 0x0000005d005d7308 */ /* 0x000e620000000800 */
[----:B--2---:R-:W-:Y:S01]  /*5c10*/  F2FP.F16.F32.PACK_AB R31, R91, R90 ;  /* 0x0000005a5b1f723e */ /* 0x004fe200000000ff */
[----:B------:R-:W-:-:S06]  /*5c20*/  FADD2 R46, R46.F32x2.HI_LO, R90.F32x2.HI_LO ;  /* 0x0000005a2e2e724b */ /* 0x000fcc0000000000 */
[----:B------:R-:W-:Y:S08]  /*5c30*/  MUFU.EX2 R94, R94 ;  /* 0x0000005e005e7308 */ /* 0x000ff00000000800 */
[----:B------:R-:W2:Y:S01]  /*5c40*/  MUFU.EX2 R95, R95 ;  /* 0x0000005f005f7308 */ /* 0x000ea20000000800 */
[----:B-1----:R-:W-:Y:S01]  /*5c50*/  F2FP.F16.F32.PACK_AB R32, R93, R92 ;  /* 0x0000005c5d20723e */ /* 0x002fe200000000ff */
[----:B------:R-:W-:-:S06]  /*5c60*/  FADD2 R40, R40.F32x2.HI_LO, R92.F32x2.HI_LO ;  /* 0x0000005c2828724b */ /* 0x000fcc0000000000 */
        /* <DEDUP_REMOVED lines=27> */
[----:B------:R2:W-:Y:S06]  /*5e20*/  BAR.ARV R12, 0x40 ;  /* 0x0001000c0000751d */ /* 0x0005ec0000002000 */
[----:B------:R-:W-:Y:S01]  /*5e30*/  MUFU.EX2 R54, R54 ;  /* 0x0000003600367308 */ /* 0x000fe20000000800 */
[----:B------:R-:W-:Y:S01]  /*5e40*/  FADD2 R46, R46.F32x2.HI_LO, R106.F32x2.HI_LO ;  /* 0x0000006a2e2e724b */ /* 0x000fe20000000000 */
[----:B------:R3:W-:Y:S01]  /*5e50*/  STTM.x16 tmem[UR5], R24 ;  /* 0x00000018000079ed */ /* 0x0007e20008240005 */
[----:B------:R-:W-:-:S05]  /*5e60*/  R2UR UR5, R87 ;  /* 0x00000000570572ca */ /* 0x000fca00000e0000 */
[----:B------:R-:W4:Y:S01]  /*5e70*/  MUFU.EX2 R55, R55 ;  /* 0x0000003700377308 */ /* 0x000f220000000800 */
[----:B-1----:R-:W-:Y:S01]  /*5e80*/  F2FP.F16.F32.PACK_AB R16, R53, R52 ;  /* 0x000000343510723e */ /* 0x002fe200000000ff */
[----:B------:R-:W-:-:S06]  /*5e90*/  FADD2 R40, R40.F32x2.HI_LO, R52.F32x2.HI_LO ;  /* 0x000000342828724b */ /* 0x000fcc0000000000 */
[----:B------:R-:W-:Y:S08]  /*5ea0*/  MUFU.EX2 R56, R56 ;  /* 0x0000003800387308 */ /* 0x000ff00000000800 */
[----:B------:R-:W1:Y:S01]  /*5eb0*/  MUFU.EX2 R57, R57 ;  /* 0x0000003900397308 */ /* 0x000e620000000800 */
[----:B----4-:R-:W-:Y:S01]  /*5ec0*/  F2FP.F16.F32.PACK_AB R17, R55, R54 ;  /* 0x000000363711723e */ /* 0x010fe200000000ff */
[----:B------:R-:W-:-:S06]  /*5ed0*/  FADD2 R42, R42.F32x2.HI_LO, R54.F32x2.HI_LO ;  /* 0x000000362a2a724b */ /* 0x000fcc0000000000 */
[----:B------:R-:W-:Y:S08]  /*5ee0*/  MUFU.EX2 R58, R58 ;  /* 0x0000003a003a7308 */ /* 0x000ff00000000800 */
[----:B------:R-:W4:Y:S01]  /*5ef0*/  MUFU.EX2 R59, R59 ;  /* 0x0000003b003b7308 */ /* 0x000f220000000800 */
[----:B-1----:R-:W-:Y:S01]  /*5f00*/  F2FP.F16.F32.PACK_AB R18, R57, R56 ;  /* 0x000000383912723e */ /* 0x002fe200000000ff */
[----:B------:R-:W-:-:S06]  /*5f10*/  FADD2 R44, R44.F32x2.HI_LO, R56.F32x2.HI_LO ;  /* 0x000000382c2c724b */ /* 0x000fcc0000000000 */
[----:B------:R-:W-:Y:S01]  /*5f20*/  MUFU.EX2 R60, R60 ;  /* 0x0000003c003c7308 */ /* 0x000fe20000000800 */
[----:B---3--:R-:W-:-:S07]  /*5f30*/  FFMA2 R34, R6.F32x2.HI_LO, UR4.F32, R2.F32 ;  /* 0x0000000406227c49 */ /* 0x008fce0009200002 */
[----:B------:R-:W1:Y:S01]  /*5f40*/  MUFU.EX2 R61, R61 ;  /* 0x0000003d003d7308 */ /* 0x000e620000000800 */
[----:B----4-:R-:W-:Y:S01]  /*5f50*/  F2FP.F16.F32.PACK_AB R19, R59, R58 ;  /* 0x0000003a3b13723e */ /* 0x010fe200000000ff */
[----:B------:R-:W-:-:S06]  /*5f60*/  FADD2 R46, R46.F32x2.HI_LO, R58.F32x2.HI_LO ;  /* 0x0000003a2e2e724b */ /* 0x000fcc0000000000 */
[----:B------:R-:W-:Y:S08]  /*5f70*/  MUFU.EX2 R62, R62 ;  /* 0x0000003e003e7308 */ /* 0x000ff00000000800 */
[----:B------:R-:W3:Y:S01]  /*5f80*/  MUFU.EX2 R63, R63 ;  /* 0x0000003f003f7308 */ /* 0x000ee20000000800 */
[----:B-1----:R-:W-:Y:S01]  /*5f90*/  F2FP.F16.F32.PACK_AB R20, R61, R60 ;  /* 0x0000003c3d14723e */ /* 0x002fe200000000ff */
[----:B------:R-:W-:-:S06]  /*5fa0*/  FADD2 R40, R40.F32x2.HI_LO, R60.F32x2.HI_LO ;  /* 0x0000003c2828724b */ /* 0x000fcc0000000000 */
[----:B------:R-:W-:Y:S08]  /*5fb0*/  MUFU.EX2 R64, R64 ;  /* 0x0000004000407308 */ /* 0x000ff00000000800 */
[----:B------:R-:W1:Y:S01]  /*5fc0*/  MUFU.EX2 R65, R65 ;  /* 0x0000004100417308 */ /* 0x000e620000000800 */
[----:B---3--:R-:W-:Y:S01]  /*5fd0*/  F2FP.F16.F32.PACK_AB R21, R63, R62 ;  /* 0x0000003e3f15723e */ /* 0x008fe200000000ff */
        /* <DEDUP_REMOVED lines=40> */
[----:B------:R-:W-:-:S03]  /*6260*/  FADD2 R46, R46.F32x2.HI_LO, R82.F32x2.HI_LO ;  /* 0x000000522e2e724b */ /* 0x000fc60000000000 */
[----:B------:R3:W-:Y:S01]  /*6270*/  STTM.x16 tmem[UR5], R16 ;  /* 0x00000010000079ed */ /* 0x0007e20008240005 */
[----:B------:R-:W-:Y:S02]  /*6280*/  R2UR UR5, R86 ;  /* 0x00000000560572ca */ /* 0x000fe400000e0000 */
[----:B------:R-:W-:Y:S08]  /*6290*/  MUFU.EX2 R110, R110 ;  /* 0x0000006e006e7308 */ /* 0x000ff00000000800 */
[----:B------:R-:W4:Y:S01]  /*62a0*/  MUFU.EX2 R111, R111 ;  /* 0x0000006f006f7308 */ /* 0x000f220000000800 */
[----:B-1----:R-:W-:-:S07]  /*62b0*/  FADD2 R40, R40.F32x2.HI_LO, R108.F32x2.HI_LO ;  /* 0x0000006c2828724b */ /* 0x002fce0000000000 */
[----:B------:R-:W-:Y:S08]  /*62c0*/  MUFU.EX2 R112, R112 ;  /* 0x0000007000707308 */ /* 0x000ff00000000800 */
[----:B------:R-:W1:Y:S01]  /*62d0*/  MUFU.EX2 R113, R113 ;  /* 0x0000007100717308 */ /* 0x000e620000000800 */
[----:B----4-:R-:W-:-:S07]  /*62e0*/  FADD2 R42, R42.F32x2.HI_LO, R110.F32x2.HI_LO ;  /* 0x0000006e2a2a724b */ /* 0x010fce0000000000 */
[----:B------:R-:W-:Y:S08]  /*62f0*/  MUFU.EX2 R114, R114 ;  /* 0x0000007200727308 */ /* 0x000ff00000000800 */
[----:B------:R-:W4:Y:S01]  /*6300*/  MUFU.EX2 R115, R115 ;  /* 0x0000007300737308 */ /* 0x000f220000000800 */
[----:B-1----:R-:W-:-:S07]  /*6310*/  FADD2 R44, R44.F32x2.HI_LO, R112.F32x2.HI_LO ;  /* 0x000000702c2c724b */ /* 0x002fce0000000000 */
[----:B------:R-:W-:Y:S01]  /*6320*/  MUFU.EX2 R116, R116 ;  /* 0x0000007400747308 */ /* 0x000fe20000000800 */
[----:B---3--:R-:W-:Y:S01]  /*6330*/  FFMA2 R24, R4.F32x2.HI_LO, UR4.F32, R2.F32 ;  /* 0x0000000404187c49 */ /* 0x008fe20009200002 */
[----:B------:R-:W-:Y:S01]  /*6340*/  R2UR UR4, R164 ;  /* 0x00000000a40472ca */ /* 0x000fe200000e0000 */
[----:B------:R-:W-:-:S05]  /*6350*/  IMAD.MOV.U32 R2, RZ, RZ, 0x1 ;  /* 0x00000001ff027424 */ /* 0x000fca00078e00ff */
[----:B------:R-:W2:Y:S01]  /*6360*/  MUFU.EX2 R117, R117 ;  /* 0x0000007500757308 */ /* 0x000ea20000000800 */
[----:B----4-:R-:W-:-:S07]  /*6370*/  FADD2 R46, R46.F32x2.HI_LO, R114.F32x2.HI_LO ;  /* 0x000000722e2e724b */ /* 0x010fce0000000000 */
        /* <DEDUP_REMOVED lines=10> */
[----:B--2---:R-:W-:-:S07]  /*6420*/  FADD2 R44, R44.F32x2.HI_LO, R120.F32x2.HI_LO ;  /* 0x000000782c2c724b */ /* 0x004fce0000000000 */
[----:B------:R-:W-:Y:S08]  /*6430*/  MUFU.EX2 R124, R124 ;  /* 0x0000007c007c7308 */ /* 0x000ff00000000800 */
[----:B------:R-:W2:Y:S01]  /*6440*/  MUFU.EX2 R125, R125 ;  /* 0x0000007d007d7308 */ /* 0x000ea20000000800 */
[----:B-1----:R-:W-:-:S07]  /*6450*/  FADD2 R46, R46.F32x2.HI_LO, R122.F32x2.HI_LO ;  /* 0x0000007a2e2e724b */ /* 0x002fce0000000000 */
        /* <DEDUP_REMOVED lines=66> */
[----:B------:R1:W-:Y:S08]  /*6880*/  MUFU.EX2 R166, R10 ;  /* 0x0000000a00a67308 */ /* 0x0003f00000000800 */
[----:B------:R3:W4:Y:S01]  /*6890*/  MUFU.EX2 R167, R11 ;  /* 0x0000000b00a77308 */ /* 0x0007220000000800 */
[----:B--2---:R-:W-:-:S07]  /*68a0*/  FADD2 R44, R44.F32x2.HI_LO, R162.F32x2.HI_LO ;  /* 0x000000a22c2c724b */ /* 0x004fce0000000000 */
[----:B------:R2:W-:Y:S01]  /*68b0*/  MUFU.EX2 R168, R8 ;  /* 0x0000000800a87308 */ /* 0x0005e20000000800 */
[----:B-1----:R-:W-:-:S07]  /*68c0*/  F2FP.F16.F32.PACK_AB R10, R113, R112 ;  /* 0x00000070710a723e */ /* 0x002fce00000000ff */
[----:B------:R1:W5:Y:S01]  /*68d0*/  MUFU.EX2 R169, R9 ;  /* 0x0000000900a97308 */ /* 0x0003620000000800 */
[----:B---3--:R-:W-:Y:S01]  /*68e0*/  F2FP.F16.F32.PACK_AB R11, R115, R114 ;  /* 0x00000072730b723e */ /* 0x008fe200000000ff */
[----:B----4-:R-:W-:-:S06]  /*68f0*/  FADD2 R46, R46.F32x2.HI_LO, R166.F32x2.HI_LO ;  /* 0x000000a62e2e724b */ /* 0x010fcc0000000000 */
[----:B------:R3:W-:Y:S01]  /*6900*/  MUFU.EX2 R32, R14 ;  /* 0x0000000e00207308 */ /* 0x0007e20000000800 */
[----:B--2---:R-:W-:-:S07]  /*6910*/  F2FP.F16.F32.PACK_AB R8, R109, R108 ;  /* 0x0000006c6d08723e */ /* 0x004fce00000000ff */
[----:B------:R2:W4:Y:S01]  /*6920*/  MUFU.EX2 R33, R15 ;  /* 0x0000000f00217308 */ /* 0x0005220000000800 */
[----:B-1----:R-:W-:Y:S01]  /*6930*/  F2FP.F16.F32.PACK_AB R9, R111, R110 ;  /* 0x0000006e6f09723e */ /* 0x002fe200000000ff */
[----:B-----5:R-:W-:-:S06]  /*6940*/  FADD2 R40, R40.F32x2.HI_LO, R168.F32x2.HI_LO ;  /* 0x000000a82828724b */ /* 0x020fcc0000000000 */
[----:B------:R-:W-:Y:S01]  /*6950*/  MUFU.EX2 R34, R34 ;  /* 0x0000002200227308 */ /* 0x000fe20000000800 */
[----:B---3--:R-:W-:-:S07]  /*6960*/  F2FP.F16.F32.PACK_AB R14, R121, R120 ;  /* 0x00000078790e723e */ /* 0x008fce00000000ff */
[----:B------:R-:W1:Y:S01]  /*6970*/  MUFU.EX2 R35, R35 ;  /* 0x0000002300237308 */ /* 0x000e620000000800 */
[----:B--2---:R-:W-:Y:S01]  /*6980*/  F2FP.F16.F32.PACK_AB R15, R123, R122 ;  /* 0x0000007a7b0f723e */ /* 0x004fe200000000ff */
[----:B----4-:R-:W-:-:S03]  /*6990*/  FADD2 R42, R42.F32x2.HI_LO, R32.F32x2.HI_LO ;  /* 0x000000202a2a724b */ /* 0x010fc60000000000 */
[----:B------:R2:W-:Y:S01]  /*69a0*/  STTM.x16 tmem[UR5], R8 ;  /* 0x00000008000079ed */ /* 0x0005e20008240005 */
[----:B------:R-:W3:Y:S02]  /*69b0*/  FENCE.VIEW.ASYNC.T ;  /* 0x00000000000073c6 */ /* 0x000ee40000000200 */
[----:B---3--:R3:W-:Y:S01]  /*69c0*/  SYNCS.ARRIVE.TRANS64.ART0 RZ, [UR7+0x88], R2 ;  /* 0x00008802ffff79a7 */ /* 0x0087e20008500007 */
[----:B------:R-:W-:Y:S01]  /*69d0*/  MUFU.EX2 R24, R24 ;  /* 0x0000001800187308 */ /* 0x000fe20000000800 */
[----:B------:R-:W-:-:S07]  /*69e0*/  FADD2 R40, R40.F32x2.HI_LO, R42.F32x2.HI_LO ;  /* 0x0000002a2828724b */ /* 0x000fce0000000000 */
[----:B------:R-:W4:Y:S01]  /*69f0*/  MUFU.EX2 R25, R25 ;  /* 0x0000001900197308 */ /* 0x000f220000000800 */
[----:B-1----:R-:W-:Y:S02]  /*6a00*/  FADD2 R44, R44.F32x2.HI_LO, R34.F32x2.HI_LO ;  /* 0x000000222c2c724b */ /* 0x002fe40000000000 */
[----:B----4-:R-:W-:-:S04]  /*6a10*/  FADD2 R46, R46.F32x2.HI_LO, R24.F32x2.HI_LO ;  /* 0x000000182e2e724b */ /* 0x010fc80000000000 */
[----:B------:R-:W-:-:S04]  /*6a20*/  FADD2 R44, R44.F32x2.HI_LO, R46.F32x2.HI_LO ;  /* 0x0000002e2c2c724b */ /* 0x000fc80000000000 */
[----:B------:R-:W-:Y:S01]  /*6a30*/  FADD2 R40, R40.F32x2.HI_LO, R44.F32x2.HI_LO ;  /* 0x0000002c2828724b */ /* 0x000fe20000000000 */
[----:B--2---:R-:W-:Y:S02]  /*6a40*/  F2FP.F16.F32.PACK_AB R8, R149, R148 ;  /* 0x000000949508723e */ /* 0x004fe400000000ff */
[----:B------:R-:W-:Y:S02]  /*6a50*/  F2FP.F16.F32.PACK_AB R9, R151, R150 ;  /* 0x000000969709723e */ /* 0x000fe400000000ff */
[----:B------:R-:W-:Y:S02]  /*6a60*/  F2FP.F16.F32.PACK_AB R10, R153, R152 ;  /* 0x00000098990a723e */ /* 0x000fe400000000ff */
[----:B------:R-:W-:Y:S02]  /*6a70*/  F2FP.F16.F32.PACK_AB R11, R157, R156 ;  /* 0x0000009c9d0b723e */ /* 0x000fe400000000ff */
[----:B------:R-:W-:Y:S02]  /*6a80*/  F2FP.F16.F32.PACK_AB R12, R159, R158 ;  /* 0x0000009e9f0c723e */ /* 0x000fe400000000ff */
[----:B------:R-:W-:-:S02]  /*6a90*/  F2FP.F16.F32.PACK_AB R13, R161, R160 ;  /* 0x000000a0a10d723e */ /* 0x000fc400000000ff */
[----:B------:R-:W-:Y:S02]  /*6aa0*/  F2FP.F16.F32.PACK_AB R14, R163, R162 ;  /* 0x000000a2a30e723e */ /* 0x000fe400000000ff */
[----:B------:R-:W-:Y:S02]  /*6ab0*/  F2FP.F16.F32.PACK_AB R15, R167, R166 ;  /* 0x000000a6a70f723e */ /* 0x000fe400000000ff */
[----:B------:R-:W-:Y:S02]  /*6ac0*/  F2FP.F16.F32.PACK_AB R16, R169, R168 ;  /* 0x000000a8a910723e */ /* 0x000fe400000000ff */
[----:B------:R-:W-:Y:S02]  /*6ad0*/  F2FP.F16.F32.PACK_AB R17, R33, R32 ;  /* 0x000000202111723e */ /* 0x000fe400000000ff */
[----:B------:R-:W-:Y:S02]  /*6ae0*/  F2FP.F16.F32.PACK_AB R18, R35, R34 ;  /* 0x000000222312723e */ /* 0x000fe400000000ff */
[----:B------:R-:W-:-:S04]  /*6af0*/  F2FP.F16.F32.PACK_AB R19, R25, R24 ;  /* 0x000000181913723e */ /* 0x000fc800000000ff */
[----:B------:R3:W-:Y:S01]  /*6b00*/  STTM.x16 tmem[UR4], R4 ;  /* 0x00000004000079ed */ /* 0x0007e20008240004 */
[----:B------:R-:W1:Y:S02]  /*6b10*/  FENCE.VIEW.ASYNC.T ;  /* 0x00000000000073c6 */ /* 0x000e640000000200 */
[----:B-1----:R-:W-:Y:S01]  /*6b20*/  NOP ;  /* 0x0000000000007918 */ /* 0x002fe20000000000 */
[----:B------:R3:W-:Y:S01]  /*6b30*/  @P0 SYNCS.ARRIVE.TRANS64.ART0 RZ, [UR7+0x90], R2 ;  /* 0x00009002ffff09a7 */ /* 0x0007e20008500007 */
[----:B------:R-:W-:-:S04]  /*6b40*/  UIADD3 UR4, UPT, UPT, UR9, -0x80, URZ ;  /* 0xffffff8009047890 */ /* 0x000fc8000fffe0ff */
[----:B------:R-:W-:Y:S01]  /*6b50*/  USHF.R.S32.HI UR5, URZ, 0x1f, UR4 ;  /* 0x0000001fff057899 */ /* 0x000fe20008011404 */
[----:B------:R-:W1:Y:S03]  /*6b60*/  SYNCS.PHASECHK.TRANS64.TRYWAIT P0, [UR7+0xb8], RZ ;  /* 0x0000b8ffff0075a7 */ /* 0x000e660008001107 */
[----:B------:R-:W-:-:S04]  /*6b70*/  ULEA.HI UR4, UR5, UR4, URZ, 0x7 ;  /* 0x0000000405047291 */ /* 0x000fc8000f8f38ff */
[----:B------:R-:W-:-:S04]  /*6b80*/  USHF.R.S32.HI UR4, URZ, 0x7, UR4 ;  /* 0x00000007ff047899 */ /* 0x000fc80008011404 */
[----:B------:R-:W-:-:S04]  /*6b90*/  UISETP.LT.AND UP0, UPT, URZ, UR4, UPT ;  /* 0x00000004ff00728c */ /* 0x000fc8000bf01270 */
[----:B------:R-:W-:-:S04]  /*6ba0*/  USEL UR15, URZ, UR4, !UP0 ;  /* 0x00000004ff0f7287 */ /* 0x000fc8000c000000 */
[----:B------:R-:W-:-:S04]  /*6bb0*/  UIADD3 UR4, UPT, UPT, UR16, -UR15, URZ ;  /* 0x8000000f10047290 */ /* 0x000fc8000fffe0ff */
[----:B------:R-:W-:Y:S01]  /*6bc0*/  UISETP.GE.AND UP0, UPT, UR4, 0x1, UPT ;  /* 0x000000010400788c */ /* 0x000fe2000bf06270 */
[----:B-1-3--:R-:W-:Y:S10]  /*6bd0*/  @!P0 BRA `(.L_x_40) ;  /* 0x0000006800608947 */ /* 0x00aff40003800000 */
.L_x_97:
[----:B-1----:R-:W-:Y:S01]  /*6be0*/  FADD R2, R40, R41 ;  /* 0x0000002928027221 */ /* 0x002fe20000000000 */
[----:B------:R-:W-:Y:S01]  /*6bf0*/  UMOV UR10, 0x1 ;  /* 0x00000001000a7882 */ /* 0x000fe20000000000 */
[----:B------:R-:W-:Y:S01]  /*6c00*/  UMOV UR11, 0x1 ;  /* 0x00000001000b7882 */ /* 0x000fe20000000000 */
[----:B------:R-:W-:Y:S05]  /*6c10*/  BRA.U !UP0, `(.L_x_41) ;  /* 0x0000002508e07547 */ /* 0x000fea000b800000 */
[----:B------:R-:W-:Y:S01]  /*6c20*/  MOV R166, R155 ;  /* 0x0000009b00a67202 */ /* 0x000fe20000000f00 */
[----:B------:R-:W1:Y:S01]  /*6c30*/  LDCU UR17, c[0x0][0x380] ;  /* 0x00007000ff1177ac */ /* 0x000e620008000800 */
[----:B------:R-:W-:Y:S01]  /*6c40*/  IADD3 R165, PT, PT, R154, UR14, RZ ;  /* 0x0000000e9aa57c10 */ /* 0x000fe2000fffe0ff */
[----:B------:R-:W2:Y:S01]  /*6c50*/  LDCU UR6, c[0x0][0x600] ;  /* 0x0000c000ff0677ac */ /* 0x000ea20008000800 */
[----:B------:R-:W-:Y:S01]  /*6c60*/  UIADD3 UR12, UPT, UPT, -UR12, UR15, URZ ;  /* 0x0000000f0c0c7290 */ /* 0x000fe2000fffe1ff */
[----:B------:R-:W-:Y:S01]  /*6c70*/  UMOV UR11, 0x1 ;  /* 0x00000001000b7882 */ /* 0x000fe20000000000 */
[----:B------:R-:W-:Y:S01]  /*6c80*/  UMOV UR9, UR16 ;  /* 0x0000001000097c82 */ /* 0x000fe20008000000 */
[----:B------:R-:W-:Y:S01]  /*6c90*/  UMOV UR10, 0x1 ;  /* 0x00000001000a7882 */ /* 0x000fe20000000000 */
[----:B------:R-:W-:-:S08]  /*6ca0*/  UMOV UR14, URZ ;  /* 0x000000ff000e7c82 */ /* 0x000fd00008000000 */
.L_x_44:
[----:B------:R-:W-:Y:S01]  /*6cb0*/  USHF.L.U32 UR4, UR11, 0x1f, URZ ;  /* 0x0000001f0b047899 */ /* 0x000fe200080006ff */
[----:B------:R-:W-:Y:S01]  /*6cc0*/  R2UR UR5, R3 ;  /* 0x00000000030572ca */ /* 0x000fe200000e0000 */
[----:B------:R-:W-:-:S04]  /*6cd0*/  UIADD3 UR9, UPT, UPT, UR9, -0x1, URZ ;  /* 0xffffffff09097890 */ /* 0x000fc8000fffe0ff */
[----:B------:R-:W-:Y:S01]  /*6ce0*/  MOV R4, UR4 ;  /* 0x0000000400047c02 */ /* 0x000fe20008000f00 */
[----:B------:R-:W-:-:S03]  /*6cf0*/  UISETP.LT.AND UP0, UPT, URZ, UR9, UPT ;  /* 0x00000009ff00728c */ /* 0x000fc6000bf01270 */
[----:B------:R-:W3:Y:S01]  /*6d00*/  SYNCS.PHASECHK.TRANS64.TRYWAIT P0, [UR7+0x80], R4 ;  /* 0x00008004ff0075a7 */ /* 0x000ee20008001107 */
[----:B------:R-:W-:Y:S01]  /*6d10*/  USEL UR8, URZ, UR9, !UP0 ;  /* 0x00000009ff087287 */ /* 0x000fe2000c000000 */
[----:B---3--:R-:W-:Y:S11]  /*6d20*/  @!P0 BRA `(.L_x_42) ;  /* 0x0000006800248947 */ /* 0x008ff60003800000 */
.L_x_99:
[----:B---3--:R-:W3:Y:S01]  /*6d30*/  LDTM.x32 R4, tmem[UR5] ;  /* 0x00000005000479ee */ /* 0x008ee200082c0000 */
[----:B-1----:R-:W-:Y:S01]  /*6d40*/  ULEA UR4, UR8, UR17, 0x7 ;  /* 0x0000001108047291 */ /* 0x002fe2000f8e38ff */
[----:B------:R-:W-:-:S05]  /*6d50*/  IMAD.MOV.U32 R140, RZ, RZ, -0x1 ;  /* 0xffffffffff8c7424 */ /* 0x000fca00078e00ff */
[----:B------:R-:W-:Y:S02]  /*6d60*/  IADD3 R136, PT, PT, -R165, UR4, RZ ;  /* 0x00000004a5887c10 */ /* 0x000fe4000fffe1ff */
[----:B------:R-:W-:Y:S02]  /*6d70*/  R2UR UR4, R84 ;  /* 0x00000000540472ca */ /* 0x000fe400000e0000 */
[C---:B------:R-:W-:Y:S02]  /*6d80*/  VIADDMNMX R37, R136.reuse, 0x1f, RZ, !PT ;  /* 0x0000001f88257846 */ /* 0x040fe400078001ff */
[----:B------:R-:W-:Y:S02]  /*6d90*/  VIADDMNMX R141, R136, 0x5f, RZ, !PT ;  /* 0x0000005f888d7846 */ /* 0x000fe400078001ff */
[--C-:B------:R-:W-:Y:S02]  /*6da0*/  SHF.R.U32.HI R36, RZ, R37, R140.reuse ;  /* 0x00000025ff247219 */ /* 0x100fe4000001168c */
[----:B------:R-:W-:-:S02]  /*6db0*/  SHF.R.U32.HI R141, RZ, R141, R140 ;  /* 0x0000008dff8d7219 */ /* 0x000fc4000001168c */
[----:B------:R-:W-:Y:S02]  /*6dc0*/  R2P PR, R36, 0x7e ;  /* 0x0000007e24007804 */ /* 0x000fe40000000000 */
[----:B------:R-:W-:Y:S01]  /*6dd0*/  VIADDMNMX R157, R136, 0x7f, RZ, !PT ;  /* 0x0000007f889d7846 */ /* 0x000fe200078001ff */
[----:B------:R-:W1:Y:S01]  /*6de0*/  LDTM.x32 R52, tmem[UR4] ;  /* 0x00000004003479ee */ /* 0x000e6200082c0000 */
[----:B------:R-:W-:Y:S02]  /*6df0*/  R2UR UR4, R85 ;  /* 0x00000000550472ca */ /* 0x000fe400000e0000 */
[----:B---3--:R-:W-:Y:S02]  /*6e00*/  SEL R99, R5, 0xff800000, P1 ;  /* 0xff80000005637807 */ /* 0x008fe40000800000 */
[----:B------:R-:W-:Y:S02]  /*6e10*/  SEL R88, R6, 0xff800000, P2 ;  /* 0xff80000006587807 */ /* 0x000fe40001000000 */
[----:B------:R-:W-:-:S02]  /*6e20*/  SEL R89, R7, 0xff800000, P3 ;  /* 0xff80000007597807 */ /* 0x000fc40001800000 */
[----:B------:R-:W-:Y:S02]  /*6e30*/  SEL R90, R8, 0xff800000, P4 ;  /* 0xff800000085a7807 */ /* 0x000fe40002000000 */
[----:B------:R-:W-:Y:S02]  /*6e40*/  SEL R91, R9, 0xff800000, P5 ;  /* 0xff800000095b7807 */ /* 0x000fe40002800000 */
[----:B------:R-:W-:Y:S02]  /*6e50*/  SEL R102, R10, 0xff800000, P6 ;  /* 0xff8000000a667807 */ /* 0x000fe40003000000 */
[C---:B------:R-:W-:Y:S02]  /*6e60*/  R2P PR, R36.reuse.B1, 0x7f ;  /* 0x0000007f24007804 */ /* 0x040fe40000001000 */
[----:B------:R-:W-:Y:S02]  /*6e70*/  LOP3.LUT R5, R36, 0x1, RZ, 0xc0, !PT ;  /* 0x0000000124057812 */ /* 0x000fe400078ec0ff */
[----:B------:R-:W-:-:S02]  /*6e80*/  SHF.R.U32.HI R157, RZ, R157, R140 ;  /* 0x0000009dff9d7219 */ /* 0x000fc4000001168c */
        /* <DEDUP_REMOVED lines=36> */
[----:B------:R-:W3:Y:S01]  /*70d0*/  LDTM.x32 R20, tmem[UR4] ;  /* 0x00000004001479ee */ /* 0x000ee200082c0000 */
[----:B-1----:R-:W-:Y:S02]  /*70e0*/  SEL R53, R53, 0xff800000, P1 ;  /* 0xff80000035357807 */ /* 0x002fe40000800000 */
        /* <DEDUP_REMOVED lines=30> */
[----:B------:R-:W-:Y:S02]  /*72d0*/  SEL R59, R59, 0xff800000, P1 ;  /* 0xff8000003b3b7807 */ /* 0x000fe40000800000 */
[C---:B------:R-:W-:Y:S02]  /*72e0*/  LOP3.LUT P1, RZ, R4.reuse, 0x800000, RZ, 0xc0, !PT ;  /* 0x0080000004ff7812 */ /* 0x040fe4000782c0ff */
[----:B------:R-:W-:Y:S02]  /*72f0*/  SEL R121, R67, 0xff800000, P0 ;  /* 0xff80000043797807 */ /* 0x000fe40000000000 */
[----:B------:R-:W-:Y:S02]  /*7300*/  ISETP.GT.AND P0, PT, R4, -0x1, PT ;  /* 0xffffffff0400780c */ /* 0x000fe40003f04270 */
[----:B------:R-:W-:Y:S02]  /*7310*/  SEL R123, R75, 0xff800000, P1 ;  /* 0xff8000004b7b7807 */ /* 0x000fe40000800000 */
[----:B------:R-:W-:-:S02]  /*7320*/  SEL R128, R78, 0xff800000, P2 ;  /* 0xff8000004e807807 */ /* 0x000fc40001000000 */
[----:B------:R-:W-:Y:S02]  /*7330*/  SEL R129, R79, 0xff800000, P3 ;  /* 0xff8000004f817807 */ /* 0x000fe40001800000 */
[----:B------:R-:W-:Y:S02]  /*7340*/  SEL R130, R80, 0xff800000, P4 ;  /* 0xff80000050827807 */ /* 0x000fe40002000000 */
[----:B------:R-:W-:Y:S02]  /*7350*/  SEL R131, R81, 0xff800000, P5 ;  /* 0xff80000051837807 */ /* 0x000fe40002800000 */
[----:B------:R-:W-:Y:S02]  /*7360*/  SEL R134, R82, 0xff800000, P6 ;  /* 0xff80000052867807 */ /* 0x000fe40003000000 */
[----:B------:R-:W-:Y:S02]  /*7370*/  R2P PR, R141, 0x7e ;  /* 0x0000007e8d007804 */ /* 0x000fe40000000000 */
[----:B------:R-:W-:-:S02]  /*7380*/  SEL R135, R83, 0xff800000, !P0 ;  /* 0xff80000053877807 */ /* 0x000fc40004000000 */
[----:B------:R-:W-:Y:S02]  /*7390*/  LOP3.LUT R4, R141, 0x1, RZ, 0xc0, !PT ;  /* 0x000000018d047812 */ /* 0x000fe400078ec0ff */
[----:B---3--:R-:W-:Y:S02]  /*73a0*/  SEL R81, R21, 0xff800000, P1 ;  /* 0xff80000015517807 */ /* 0x008fe40000800000 */
        /* <DEDUP_REMOVED lines=25> */
[----:B------:R-:W-:Y:S02]  /*7540*/  LOP3.LUT P0, RZ, R141, 0x800000, RZ, 0xc0, !PT ;  /* 0x008000008dff7812 */ /* 0x000fe4000780c0ff */
[----:B------:R-:W-:-:S02]  /*7550*/  SEL R138, R40, 0xff800000, P4 ;  /* 0xff800000288a7807 */ /* 0x000fc40002000000 */
[----:B------:R-:W-:Y:S02]  /*7560*/  SEL R43, R43, 0xff800000, P0 ;  /* 0xff8000002b2b7807 */ /* 0x000fe40000000000 */
[----:B------:R-:W-:Y:S02]  /*7570*/  SEL R139, R41, 0xff800000, P5 ;  /* 0xff800000298b7807 */ /* 0x000fe40002800000 */
[----:B------:R-:W-:Y:S02]  /*7580*/  SEL R42, R42, 0xff800000, P6 ;  /* 0xff8000002a2a7807 */ /* 0x000fe40003000000 */
[----:B------:R-:W-:Y:S02]  /*7590*/  R2P PR, R141.B3, 0x7f ;  /* 0x0000007f8d007804 */ /* 0x000fe40000003000 */
[----:B------:R-:W-:-:S03]  /*75a0*/  R2UR UR4, R85 ;  /* 0x00000000550472ca */ /* 0x000fc600000e0000 */
        /* <DEDUP_REMOVED lines=9> */
[----:B------:R-:W-:-:S03]  /*7640*/  SEL R151, R51, 0xff800000, !P0 ;  /* 0xff80000033977807 */ /* 0x000fc60004000000 */
[----:B-1----:R-:W-:Y:S02]  /*7650*/  SEL R47, R5, 0xff800000, P1 ;  /* 0xff800000052f7807 */ /* 0x002fe40000800000 */
[----:B------:R-:W-:Y:S02]  /*7660*/  SEL R38, R6, 0xff800000, P2 ;  /* 0xff80000006267807 */ /* 0x000fe40001000000 */
[----:B------:R-:W-:Y:S02]  /*7670*/  SEL R39, R7, 0xff800000, P3 ;  /* 0xff80000007277807 */ /* 0x000fe40001800000 */
[----:B------:R-:W-:Y:S02]  /*7680*/  SEL R40, R8, 0xff800000, P4 ;  /* 0xff80000008287807 */ /* 0x000fe40002000000 */
[----:B------:R-:W-:Y:S01]  /*7690*/  SEL R41, R9, 0xff800000, P5 ;  /* 0xff80000009297807 */ /* 0x000fe20002800000 */
[----:B------:R-:W-:Y:S01]  /*76a0*/  IMAD.SHL.U32 R9, R0, 0x4, RZ ;  /* 0x0000000400097824 */ /* 0x000fe200078e00ff */
[----:B------:R-:W-:-:S02]  /*76b0*/  SEL R50, R10, 0xff800000, P6 ;  /* 0xff8000000a327807 */ /* 0x000fc40003000000 */
[C---:B------:R-:W-:Y:S02]  /*76c0*/  R2P PR, R157.reuse.B1, 0x7f ;  /* 0x0000007f9d007804 */ /* 0x040fe40000001000 */
[----:B------:R-:W-:Y:S02]  /*76d0*/  LOP3.LUT R5, R157, 0x1, RZ, 0xc0, !PT ;  /* 0x000000019d057812 */ /* 0x000fe400078ec0ff */
[----:B------:R-:W-:Y:S02]  /*76e0*/  FMNMX3 R7, R166, R98, R99, !PT ;  /* 0x00000062a6077276 */ /* 0x000fe40007800063 */
[----:B------:R-:W-:Y:S01]  /*76f0*/  SEL R44, R12, 0xff800000, P0 ;  /* 0xff8000000c2c7807 */ /* 0x000fe20000000000 */
[----:B------:R-:W-:Y:S01]  /*7700*/  IMAD.U32 R12, RZ, RZ, UR13 ;  /* 0x0000000dff0c7e24 */ /* 0x000fe2000f8e00ff */
[----:B------:R-:W-:Y:S02]  /*7710*/  SEL R45, R13, 0xff800000, P1 ;  /* 0xff8000000d2d7807 */ /* 0x000fe40000800000 */
[----:B------:R-:W-:-:S02]  /*7720*/  SEL R48, R14, 0xff800000, P2 ;  /* 0xff8000000e307807 */ /* 0x000fc40001000000 */
[----:B------:R-:W-:Y:S02]  /*7730*/  SEL R49, R15, 0xff800000, P3 ;  /* 0xff8000000f317807 */ /* 0x000fe40001800000 */
[----:B------:R-:W-:Y:S02]  /*7740*/  SEL R142, R16, 0xff800000, P4 ;  /* 0xff800000108e7807 */ /* 0x000fe40002000000 */
[----:B------:R-:W-:Y:S02]  /*7750*/  SEL R143, R17, 0xff800000, P5 ;  /* 0xff800000118f7807 */ /* 0x000fe40002800000 */
[----:B------:R-:W-:Y:S02]  /*7760*/  SEL R148, R18, 0xff800000, P6 ;  /* 0xff80000012947807 */ /* 0x000fe40003000000 */
[----:B------:R-:W-:Y:S02]  /*7770*/  R2P PR, R157.B2, 0x7f ;  /* 0x0000007f9d007804 */ /* 0x000fe40000002000 */
[----:B------:R-:W-:-:S02]  /*7780*/  FMNMX R6, R88, R89, !PT ;  /* 0x0000005958067209 */ /* 0x000fc40007800000 */
[----:B------:R-:W-:Y:S02]  /*7790*/  FMNMX3 R7, R7, R92, R93, !PT ;  /* 0x0000005c07077276 */ /* 0x000fe4000780005d */
[----:B------:R-:W-:Y:S02]  /*77a0*/  SEL R20, R20, 0xff800000, P0 ;  /* 0xff80000014147807 */ /* 0x000fe40000000000 */
[----:B------:R-:W-:Y:S02]  /*77b0*/  ISETP.NE.U32.AND P0, PT, R5, 0x1, PT ;  /* 0x000000010500780c */ /* 0x000fe40003f05070 */
[----:B------:R-:W-:Y:S02]  /*77c0*/  FMNMX R5, R90, R91, !PT ;  /* 0x0000005b5a057209 */ /* 0x000fe40007800000 */
[----:B------:R-:W-:Y:S02]  /*77d0*/  SEL R46, R4, 0xff800000, !P0 ;  /* 0xff800000042e7807 */ /* 0x000fe40004000000 */
        /* <DEDUP_REMOVED lines=30> */
[----:B------:R-:W-:-:S02]  /*79c0*/  LOP3.LUT P0, RZ, R157, 0x80, RZ, 0xc0, !PT ;  /* 0x000000809dff7812 */ /* 0x000fc4000780c0ff */
[----:B------:R-:W-:Y:S02]  /*79d0*/  FMNMX3 R5, R5, R74, R75, !PT ;  /* 0x0000004a05057276 */ /* 0x000fe4000780004b */
[----:B------:R-:W-:Y:S02]  /*79e0*/  FMNMX3 R4, R4, R124, R125, !PT ;  /* 0x0000007c04047276 */ /* 0x000fe4000780007d */
[----:B------:R-:W-:Y:S02]  /*79f0*/  FMNMX3 R7, R7, R78, R79, !PT ;  /* 0x0000004e07077276 */ /* 0x000fe4000780004f */
[----:B------:R-:W-:Y:S02]  /*7a00*/  FMNMX3 R6, R6, R82, R83, !PT ;  /* 0x0000005206067276 */ /* 0x000fe40007800053 */
[----:B------:R-:W-:Y:S02]  /*7a10*/  SEL R51, R11, 0xff800000, P0 ;  /* 0xff8000000b337807 */ /* 0x000fe40000000000 */
        /* <DEDUP_REMOVED lines=12> */
[----:B------:R-:W-:-:S02]  /*7ae0*/  SEL R21, R21, 0xff800000, P1 ;  /* 0xff80000015157807 */ /* 0x000fc40000800000 */
[----:B------:R-:W-:Y:S02]  /*7af0*/  SEL R152, R22, 0xff800000, P2 ;  /* 0xff80000016987807 */ /* 0x000fe40001000000 */
[----:B------:R-:W-:Y:S02]  /*7b00*/  SEL R153, R23, 0xff800000, P3 ;  /* 0xff80000017997807 */ /* 0x000fe40001800000 */
[----:B------:R-:W-:Y:S02]  /*7b10*/  SEL R154, R24, 0xff800000, P4 ;  /* 0xff800000189a7807 */ /* 0x000fe40002000000 */
[----:B------:R-:W-:Y:S02]  /*7b20*/  SEL R155, R25, 0xff800000, P5 ;  /* 0xff800000199b7807 */ /* 0x000fe40002800000 */
[----:B------:R-:W-:Y:S02]  /*7b30*/  SEL R26, R26, 0xff800000, P6 ;  /* 0xff8000001a1a7807 */ /* 0x000fe40003000000 */
[----:B------:R-:W-:-:S02]  /*7b40*/  FMNMX3 R5, R5, R146, R147, !PT ;  /* 0x0000009205057276 */ /* 0x000fc40007800093 */
[----:B------:R-:W-:Y:S02]  /*7b50*/  FMNMX3 R4, R4, R150, R151, !PT ;  /* 0x0000009604047276 */ /* 0x000fe40007800097 */
[----:B------:R-:W-:Y:S02]  /*7b60*/  FMNMX3 R7, R7, R46, R47, !PT ;  /* 0x0000002e07077276 */ /* 0x000fe4000780002f */
[----:B------:R-:W-:Y:S02]  /*7b70*/  FMNMX3 R6, R6, R38, R39, !PT ;  /* 0x0000002606067276 */ /* 0x000fe40007800027 */
[----:B------:R-:W-:Y:S02]  /*7b80*/  R2P PR, R157.B3, 0x7f ;  /* 0x0000007f9d007804 */ /* 0x000fe40000003000 */
[----:B------:R-:W-:Y:S02]  /*7b90*/  FMNMX3 R5, R5, R40, R41, !PT ;  /* 0x0000002805057276 */ /* 0x000fe40007800029 */
[----:B------:R-:W-:-:S02]  /*7ba0*/  FMNMX3 R4, R4, R50, R51, !PT ;  /* 0x0000003204047276 */ /* 0x000fc40007800033 */
[----:B------:R-:W-:Y:S02]  /*7bb0*/  FMNMX3 R7, R7, R44, R45, !PT ;  /* 0x0000002c07077276 */ /* 0x000fe4000780002d */
[----:B------:R-:W-:Y:S02]  /*7bc0*/  FMNMX3 R6, R6, R48, R49, !PT ;  /* 0x0000003006067276 */ /* 0x000fe40007800031 */
[----:B------:R-:W-:Y:S02]  /*7bd0*/  SEL R156, R28, 0xff800000, P0 ;  /* 0xff8000001c9c7807 */ /* 0x000fe40000000000 */
[----:B------:R-:W-:Y:S02]  /*7be0*/  ISETP.GT.AND P0, PT, R157, -0x1, PT ;  /* 0xffffffff9d00780c */ /* 0x000fe40003f04270 */
[----:B------:R-:W-:Y:S02]  /*7bf0*/  SEL R157, R29, 0xff800000, P1 ;  /* 0xff8000001d9d7807 */ /* 0x000fe40000800000 */
[----:B------:R-:W-:-:S02]  /*7c00*/  SEL R158, R30, 0xff800000, P2 ;  /* 0xff8000001e9e7807 */ /* 0x000fc40001000000 */
[----:B------:R-:W-:Y:S02]  /*7c10*/  SEL R159, R31, 0xff800000, P3 ;  /* 0xff8000001f9f7807 */ /* 0x000fe40001800000 */
[----:B------:R-:W-:Y:S02]  /*7c20*/  FMNMX3 R5, R5, R142, R143, !PT ;  /* 0x0000008e05057276 */ /* 0x000fe4000780008f */
[----:B------:R-:W-:Y:S02]  /*7c30*/  FMNMX3 R4, R4, R148, R149, !PT ;  /* 0x0000009404047276 */ /* 0x000fe40007800095 */
[----:B------:R-:W-:Y:S02]  /*7c40*/  FMNMX3 R7, R7, R20, R21, !PT ;  /* 0x0000001407077276 */ /* 0x000fe40007800015 */
[----:B------:R-:W-:Y:S02]  /*7c50*/  FMNMX3 R6, R6, R152, R153, !PT ;  /* 0x0000009806067276 */ /* 0x000fe40007800099 */
[----:B------:R-:W-:-:S02]  /*7c60*/  SEL R161, R35, 0xff800000, !P0 ;  /* 0xff80000023a17807 */ /* 0x000fc40004000000 */
[----:B------:R-:W-:Y:S02]  /*7c70*/  SEL R162, R32, 0xff800000, P4 ;  /* 0xff80000020a27807 */ /* 0x000fe40002000000 */
[----:B------:R-:W-:Y:S02]  /*7c80*/  SEL R163, R33, 0xff800000, P5 ;  /* 0xff80000021a37807 */ /* 0x000fe40002800000 */
[----:B------:R-:W-:Y:S02]  /*7c90*/  SEL R160, R34, 0xff800000, P6 ;  /* 0xff80000022a07807 */ /* 0x000fe40003000000 */
[----:B------:R-:W-:Y:S02]  /*7ca0*/  FMNMX3 R5, R5, R154, R155, !PT ;  /* 0x0000009a05057276 */ /* 0x000fe4000780009b */
[----:B------:R-:W-:Y:S02]  /*7cb0*/  FMNMX3 R4, R4, R26, R27, !PT ;  /* 0x0000001a04047276 */ /* 0x000fe4000780001b */
[----:B------:R-:W-:-:S02]  /*7cc0*/  FMNMX3 R7, R7, R156, R157, !PT ;  /* 0x0000009c07077276 */ /* 0x000fc4000780009d */
[----:B------:R-:W-:Y:S02]  /*7cd0*/  FMNMX3 R6, R6, R158, R159, !PT ;  /* 0x0000009e06067276 */ /* 0x000fe4000780009f */
[----:B------:R-:W-:Y:S02]  /*7ce0*/  FMNMX3 R5, R5, R162, R163, !PT ;  /* 0x000000a205057276 */ /* 0x000fe400078000a3 */
[----:B------:R-:W-:Y:S02]  /*7cf0*/  FMNMX3 R4, R4, R160, R161, !PT ;  /* 0x000000a004047276 */ /* 0x000fe400078000a1 */
[----:B------:R-:W-:Y:S02]  /*7d00*/  FMNMX R6, R7, R6, !PT ;  /* 0x0000000607067209 */ /* 0x000fe40007800000 */
[----:B------:R-:W-:Y:S02]  /*7d10*/  LOP3.LUT R9, R9, 0x1fc, RZ, 0xc0, !PT ;  /* 0x000001fc09097812 */ /* 0x000fe400078ec0ff */
[----:B------:R-:W-:-:S04]  /*7d20*/  FMNMX3 R167, R6, R5, R4, !PT ;  /* 0x0000000506a77276 */ /* 0x000fc80007800004 */
[----:B------:R-:W-:-:S04]  /*7d30*/  FSETP.NEU.AND P0, PT, R167, -INF , PT ;  /* 0xff800000a700780b */ /* 0x000fc80003f0d000 */
[----:B------:R-:W-:Y:S02]  /*7d40*/  FSEL R5, R167, RZ, P0 ;  /* 0x000000ffa7057208 */ /* 0x000fe40000000000 */
[----:B------:R-:W-:-:S03]  /*7d50*/  ELECT P0, URZ, PT ;  /* 0x0000000000ff782f */ /* 0x000fc60003800000 */
[----:B------:R-:W-:-:S04]  /*7d60*/  FADD R4, -R5, R166 ;  /* 0x000000a605047221 */ /* 0x000fc80000000100 */
[----:B--2---:R-:W-:-:S05]  /*7d70*/  FMUL R4, R4, UR6 ;  /* 0x0000000604047c20 */ /* 0x004fca0008400000 */
[----:B------:R-:W-:Y:S02]  /*7d80*/  FSETP.GE.AND P1, PT, R4, -8, PT ;  /* 0xc10000000400780b */ /* 0x000fe40003f26000 */
[----:B------:R-:W1:Y:S02]  /*7d90*/  MUFU.EX2 R4, R4 ;  /* 0x0000000400047308 */ /* 0x000e640000000800 */
[----:B------:R-:W-:-:S05]  /*7da0*/  FSEL R5, R166, R5, P1 ;  /* 0x00000005a6057208 */ /* 0x000fca0000800000 */
[----:B------:R-:W-:-:S04]  /*7db0*/  FFMA R168, -R5, UR6, RZ ;  /* 0x0000000605a87c23 */ /* 0x000fc800080001ff */
[--C-:B------:R-:W-:Y:S02]  /*7dc0*/  FFMA2 R24, R88.F32x2.HI_LO, UR6.F32, R168.reuse.F32 ;  /* 0x0000000658187c49 */ /* 0x100fe400092000a8 */
[--C-:B------:R-:W-:Y:S02]  /*7dd0*/  FFMA2 R32, R92.F32x2.HI_LO, UR6.F32, R168.reuse.F32 ;  /* 0x000000065c207c49 */ /* 0x100fe400092000a8 */
[--C-:B------:R-:W-:Y:S02]  /*7de0*/  FFMA2 R34, R94.F32x2.HI_LO, UR6.F32, R168.reuse.F32 ;  /* 0x000000065e227c49 */ /* 0x100fe400092000a8 */
[--C-:B------:R-:W-:Y:S01]  /*7df0*/  FFMA2 R88, R96.F32x2.HI_LO, UR6.F32, R168.reuse.F32 ;  /* 0x0000000660587c49 */ /* 0x100fe200092000a8 */
[----:B------:R-:W-:Y:S01]  /*7e00*/  MUFU.EX2 R24, R24 ;  /* 0x0000001800187308 */ /* 0x000fe20000000800 */
[--C-:B------:R-:W-:Y:S01]  /*7e10*/  FFMA2 R22, R98.F32x2.HI_LO, UR6.F32, R168.reuse.F32 ;  /* 0x0000000662167c49 */ /* 0x100fe200092000a8 */
[----:B-1----:R-:W-:Y:S01]  /*7e20*/  FSEL R169, R4, 1, !P1 ;  /* 0x3f80000004a97808 */ /* 0x002fe20004800000 */
[----:B------:R-:W-:-:S02]  /*7e30*/  FFMA2 R28, R90.F32x2.HI_LO, UR6.F32, R168.F32 ;  /* 0x000000065a1c7c49 */ /* 0x000fc400092000a8 */
[--C-:B------:R-:W-:Y:S02]  /*7e40*/  FFMA2 R30, R102.F32x2.HI_LO, UR6.F32, R168.reuse.F32 ;  /* 0x00000006661e7c49 */ /* 0x100fe400092000a8 */
[--C-:B------:R-:W-:Y:S01]  /*7e50*/  FFMA2 R92, R100.F32x2.HI_LO, UR6.F32, R168.reuse.F32 ;  /* 0x00000006645c7c49 */ /* 0x100fe200092000a8 */
[----:B------:R-:W-:Y:S01]  /*7e60*/  MUFU.EX2 R22, R22 ;  /* 0x0000001600167308 */ /* 0x000fe20000000800 */
[--C-:B------:R-:W-:Y:S01]  /*7e70*/  FFMA2 R94, R104.F32x2.HI_LO, UR6.F32, R168.reuse.F32 ;  /* 0x00000006685e7c49 */ /* 0x100fe200092000a8 */
[----:B------:R1:W-:Y:S01]  /*7e80*/  STS [R9+UR7+0xfc], R169 ;  /* 0x0000fca909007988 */ /* 0x0003e20008000807 */
[--C-:B------:R-:W-:Y:S02]  /*7e90*/  FFMA2 R96, R106.F32x2.HI_LO, UR6.F32, R168.reuse.F32 ;  /* 0x000000066a607c49 */ /* 0x100fe400092000a8 */
[--C-:B------:R-:W-:Y:S02]  /*7ea0*/  FFMA2 R90, R108.F32x2.HI_LO, UR6.F32, R168.reuse.F32 ;  /* 0x000000066c5a7c49 */ /* 0x100fe400092000a8 */
[--C-:B------:R-:W-:Y:S01]  /*7eb0*/  FFMA2 R98, R112.F32x2.HI_LO, UR6.F32, R168.reuse.F32 ;  /* 0x0000000670627c49 */ /* 0x100fe200092000a8 */
[----:B------:R-:W2:Y:S01]  /*7ec0*/  MUFU.EX2 R23, R23 ;  /* 0x0000001700177308 */ /* 0x000ea20000000800 */
[----:B------:R-:W-:-:S02]  /*7ed0*/  FFMA2 R100, R110.F32x2.HI_LO, UR6.F32, R168.F32 ;  /* 0x000000066e647c49 */ /* 0x000fc400092000a8 */
[--C-:B------:R-:W-:Y:S02]  /*7ee0*/  FFMA2 R102, R114.F32x2.HI_LO, UR6.F32, R168.reuse.F32 ;  /* 0x0000000672667c49 */ /* 0x100fe400092000a8 */
[--C-:B------:R-:W-:Y:S02]  /*7ef0*/  FFMA2 R104, R116.F32x2.HI_LO, UR6.F32, R168.reuse.F32 ;  /* 0x0000000674687c49 */ /* 0x100fe400092000a8 */
[--C-:B------:R-:W-:Y:S01]  /*7f00*/  FFMA2 R106, R118.F32x2.HI_LO, UR6.F32, R168.reuse.F32 ;  /* 0x00000006766a7c49 */ /* 0x100fe200092000a8 */
[----:B------:R-:W3:Y:S01]  /*7f10*/  MUFU.EX2 R25, R25 ;  /* 0x0000001900197308 */ /* 0x000ee20000000800 */
[--C-:B------:R-:W-:Y:S02]  /*7f20*/  FFMA2 R52, R52.F32x2.HI_LO, UR6.F32, R168.reuse.F32 ;  /* 0x0000000634347c49 */ /* 0x100fe400092000a8 */
[--C-:B------:R-:W-:Y:S02]  /*7f30*/  FFMA2 R54, R54.F32x2.HI_LO, UR6.F32, R168.reuse.F32 ;  /* 0x0000000636367c49 */ /* 0x100fe400092000a8 */
[----:B------:R-:W-:-:S02]  /*7f40*/  FFMA2 R56, R56.F32x2.HI_LO, UR6.F32, R168.F32 ;  /* 0x0000000638387c49 */ /* 0x000fc400092000a8 */
[--C-:B------:R-:W-:Y:S01]  /*7f50*/  FFMA2 R58, R58.F32x2.HI_LO, UR6.F32, R168.reuse.F32 ;  /* 0x000000063a3a7c49 */ /* 0x100fe200092000a8 */
[----:B------:R-:W-:Y:S01]  /*7f60*/  MUFU.EX2 R28, R28 ;  /* 0x0000001c001c7308 */ /* 0x000fe20000000800 */
[--C-:B------:R-:W-:Y:S01]  /*7f70*/  FFMA2 R60, R60.F32x2.HI_LO, UR6.F32, R168.reuse.F32 ;  /* 0x000000063c3c7c49 */ /* 0x100fe200092000a8 */
[----:B--2---:R-:W-:Y:S01]  /*7f80*/  F2FP.F16.F32.PACK_AB R4, R23, R22 ;  /* 0x000000161704723e */ /* 0x004fe200000000ff */
[--C-:B------:R-:W-:Y:S02]  /*7f90*/  FFMA2 R62, R62.F32x2.HI_LO, UR6.F32, R168.reuse.F32 ;  /* 0x000000063e3e7c49 */ /* 0x100fe400092000a8 */
[--C-:B------:R-:W-:Y:S02]  /*7fa0*/  FFMA2 R64, R64.F32x2.HI_LO, UR6.F32, R168.reuse.F32 ;  /* 0x0000000640407c49 */ /* 0x100fe400092000a8 */
[--C-:B------:R-:W-:Y:S01]  /*7fb0*/  FFMA2 R108, R120.F32x2.HI_LO, UR6.F32, R168.reuse.F32 ;  /* 0x00000006786c7c49 */ /* 0x100fe200092000a8 */
[----:B------:R-:W2:Y:S01]  /*7fc0*/  MUFU.EX2 R29, R29 ;  /* 0x0000001d001d7308 */ /* 0x000ea20000000800 */
[--C-:B------:R-:W-:Y:S01]  /*7fd0*/  FFMA2 R68, R68.F32x2.HI_LO, UR6.F32, R168.reuse.F32 ;  /* 0x0000000644447c49 */ /* 0x100fe200092000a8 */
[----:B---3--:R-:W-:Y:S01]  /*7fe0*/  F2FP.F16.F32.PACK_AB R5, R25, R24 ;  /* 0x000000181905723e */ /* 0x008fe200000000ff */
        /* <DEDUP_REMOVED lines=8> */
[----:B------:R-:W3:Y:S01]  /*8070*/  MUFU.EX2 R31, R31 ;  /* 0x0000001f001f7308 */ /* 0x000ee20000000800 */
[----:B--2---:R-:W-:Y:S01]  /*8080*/  F2FP.F16.F32.PACK_AB R6, R29, R28 ;  /* 0x0000001c1d06723e */ /* 0x004fe200000000ff */
[----:B------:R-:W-:-:S02]  /*8090*/  FFMA2 R118, R124.F32x2.HI_LO, UR6.F32, R168.F32 ;  /* 0x000000067c767c49 */ /* 0x000fc400092000a8 */
[--C-:B------:R-:W-:Y:S02]  /*80a0*/  FFMA2 R120, R126.F32x2.HI_LO, UR6.F32, R168.reuse.F32 ;  /* 0x000000067e787c49 */ /* 0x100fe400092000a8 */
[--C-:B------:R-:W-:Y:S02]  /*80b0*/  FFMA2 R122, R132.F32x2.HI_LO, UR6.F32, R168.reuse.F32 ;  /* 0x00000006847a7c49 */ /* 0x100fe400092000a8 */
[----:B------:R-:W-:Y:S01]  /*80c0*/  MUFU.EX2 R32, R32 ;  /* 0x0000002000207308 */ /* 0x000fe20000000800 */
[--C-:B------:R-:W-:Y:S02]  /*80d0*/  FFMA2 R80, R80.F32x2.HI_LO, UR6.F32, R168.reuse.F32 ;  /* 0x0000000650507c49 */ /* 0x100fe400092000a8 */
[--C-:B------:R-:W-:Y:S02]  /*80e0*/  FFMA2 R66, R66.F32x2.HI_LO, UR6.F32, R168.reuse.F32 ;  /* 0x0000000642427c49 */ /* 0x100fe400092000a8 */
[--C-:B------:R-:W-:Y:S02]  /*80f0*/  FFMA2 R74, R74.F32x2.HI_LO, UR6.F32, R168.reuse.F32 ;  /* 0x000000064a4a7c49 */ /* 0x100fe400092000a8 */
[--C-:B------:R-:W-:Y:S01]  /*8100*/  FFMA2 R78, R78.F32x2.HI_LO, UR6.F32, R168.reuse.F32 ;  /* 0x000000064e4e7c49 */ /* 0x100fe200092000a8 */
[----:B------:R-:W2:Y:S01]  /*8110*/  MUFU.EX2 R33, R33 ;  /* 0x0000002100217308 */ /* 0x000ea20000000800 */
[----:B---3--:R-:W-:Y:S01]  /*8120*/  F2FP.F16.F32.PACK_AB R7, R31, R30 ;  /* 0x0000001e1f07723e */ /* 0x008fe200000000ff */
        /* <DEDUP_REMOVED lines=8> */
[----:B------:R-:W1:Y:S01]  /*81b0*/  MUFU.EX2 R35, R35 ;  /* 0x0000002300237308 */ /* 0x000e620000000800 */
        /* <DEDUP_REMOVED lines=10> */
[----:B-1----:R-:W-:Y:S01]  /*8260*/  F2FP.F16.F32.PACK_AB R9, R35, R34 ;  /* 0x000000222309723e */ /* 0x002fe200000000ff */
[----:B------:R-:W-:-:S02]  /*8270*/  FFMA2 R50, R50.F32x2.HI_LO, UR6.F32, R168.F32 ;  /* 0x0000000632327c49 */ /* 0x000fc400092000a8 */
[--C-:B------:R-:W-:Y:S02]  /*8280*/  FFMA2 R44, R44.F32x2.HI_LO, UR6.F32, R168.reuse.F32 ;  /* 0x000000062c2c7c49 */ /* 0x100fe400092000a8 */
[--C-:B------:R-:W-:Y:S02]  /*8290*/  FFMA2 R48, R48.F32x2.HI_LO, UR6.F32, R168.reuse.F32 ;  /* 0x0000000630307c49 */ /* 0x100fe400092000a8 */
[----:B------:R-:W-:Y:S01]  /*82a0*/  MUFU.EX2 R90, R90 ;  /* 0x0000005a005a7308 */ /* 0x000fe20000000800 */
[--C-:B------:R-:W-:Y:S02]  /*82b0*/  FFMA2 R20, R20.F32x2.HI_LO, UR6.F32, R168.reuse.F32 ;  /* 0x0000000614147c49 */ /* 0x100fe400092000a8 */
[--C-:B------:R-:W-:Y:S02]  /*82c0*/  FFMA2 R140, R152.F32x2.HI_LO, UR6.F32, R168.reuse.F32 ;  /* 0x00000006988c7c49 */ /* 0x100fe400092000a8 */
[----:B------:R-:W-:Y:S02]  /*82d0*/  IMAD.MOV.U32 R152, RZ, RZ, 0x1 ;  /* 0x00000001ff987424 */ /* 0x000fe400078e00ff */
[--C-:B------:R-:W-:Y:S01]  /*82e0*/  FFMA2 R142, R154.F32x2.HI_LO, UR6.F32, R168.reuse.F32 ;  /* 0x000000069a8e7c49 */ /* 0x100fe200092000a8 */
[----:B------:R-:W-:Y:S01]  /*82f0*/  FSEL R155, R166, R167, P1 ;  /* 0x000000a7a69b7208 */ /* 0x000fe20000800000 */
[--C-:B------:R-:W-:Y:S01]  /*8300*/  FFMA2 R26, R26.F32x2.HI_LO, UR6.F32, R168.reuse.F32 ;  /* 0x000000061a1a7c49 */ /* 0x100fe200092000a8 */
[----:B------:R-:W1:Y:S01]  /*8310*/  MUFU.EX2 R91, R91 ;  /* 0x0000005b005b7308 */ /* 0x000e620000000800 */
[----:B--2---:R-:W-:Y:S01]  /*8320*/  F2FP.F16.F32.PACK_AB R10, R89, R88 ;  /* 0x00000058590a723e */ /* 0x004fe200000000ff */
[----:B------:R-:W-:-:S02]  /*8330*/  FFMA2 R144, R156.F32x2.HI_LO, UR6.F32, R168.F32 ;  /* 0x000000069c907c49 */ /* 0x000fc400092000a8 */
[--C-:B------:R-:W-:Y:S02]  /*8340*/  FFMA2 R146, R158.F32x2.HI_LO, UR6.F32, R168.reuse.F32 ;  /* 0x000000069e927c49 */ /* 0x100fe400092000a8 */
[--C-:B------:R-:W-:Y:S02]  /*8350*/  FFMA2 R148, R162.F32x2.HI_LO, UR6.F32, R168.reuse.F32 ;  /* 0x00000006a2947c49 */ /* 0x100fe400092000a8 */
[----:B------:R-:W-:Y:S01]  /*8360*/  MUFU.EX2 R92, R92 ;  /* 0x0000005c005c7308 */ /* 0x000fe20000000800 */
[----:B------:R-:W-:-:S07]  /*8370*/  FFMA2 R150, R160.F32x2.HI_LO, UR6.F32, R168.F32 ;  /* 0x00000006a0967c49 */ /* 0x000fce00092000a8 */
[----:B------:R-:W2:Y:S01]  /*8380*/  MUFU.EX2 R93, R93 ;  /* 0x0000005d005d7308 */ /* 0x000ea20000000800 */
[----:B------:R2:W-:Y:S06]  /*8390*/  BAR.ARV R12, 0x40 ;  /* 0x0001000c0000751d */ /* 0x0005ec0000002000 */
[----:B-1----:R-:W-:Y:S01]  /*83a0*/  F2FP.F16.F32.PACK_AB R11, R91, R90 ;  /* 0x0000005a5b0b723e */ /* 0x002fe200000000ff */
[----:B------:R-:W-:Y:S08]  /*83b0*/  MUFU.EX2 R94, R94 ;  /* 0x0000005e005e7308 */ /* 0x000ff00000000800 */
[----:B------:R-:W1:Y:S08]  /*83c0*/  MUFU.EX2 R95, R95 ;  /* 0x0000005f005f7308 */ /* 0x000e700000000800 */
[----:B------:R-:W-:Y:S01]  /*83d0*/  MUFU.EX2 R96, R96 ;  /* 0x0000006000607308 */ /* 0x000fe20000000800 */
[----:B--2---:R-:W-:-:S07]  /*83e0*/  F2FP.F16.F32.PACK_AB R12, R93, R92 ;  /* 0x0000005c5d0c723e */ /* 0x004fce00000000ff */
[----:B------:R-:W2:Y:S01]  /*83f0*/  MUFU.EX2 R97, R97 ;  /* 0x0000006100617308 */ /* 0x000ea20000000800 */
[----:B-1----:R-:W-:-:S07]  /*8400*/  F2FP.F16.F32.PACK_AB R13, R95, R94 ;  /* 0x0000005e5f0d723e */ /* 0x002fce00000000ff */
[----:B------:R-:W-:Y:S08]  /*8410*/  MUFU.EX2 R98, R98 ;  /* 0x0000006200627308 */ /* 0x000ff00000000800 */
[----:B------:R-:W1:Y:S01]  /*8420*/  MUFU.EX2 R99, R99 ;  /* 0x0000006300637308 */ /* 0x000e620000000800 */
[----:B--2---:R-:W-:-:S07]  /*8430*/  F2FP.F16.F32.PACK_AB R14, R97, R96 ;  /* 0x00000060610e723e */ /* 0x004fce00000000ff */
[----:B------:R-:W-:Y:S08]  /*8440*/  MUFU.EX2 R100, R100 ;  /* 0x0000006400647308 */ /* 0x000ff00000000800 */
        /* <DEDUP_REMOVED lines=13> */
[----:B-1----:R-:W-:-:S04]  /*8520*/  F2FP.F16.F32.PACK_AB R19, R107, R106 ;  /* 0x0000006a6b13723e */ /* 0x002fc800000000ff */
[----:B------:R2:W-:Y:S01]  /*8530*/  STTM.x16 tmem[UR4], R4 ;  /* 0x00000004000079ed */ /* 0x0005e20008240004 */
[----:B------:R-:W-:Y:S02]  /*8540*/  R2UR UR4, R87 ;  /* 0x00000000570472ca */ /* 0x000fe400000e0000 */
[----:B------:R-:W-:Y:S08]  /*8550*/  MUFU.EX2 R54, R54 ;  /* 0x0000003600367308 */ /* 0x000ff00000000800 */
[----:B------:R-:W1:Y:S08]  /*8560*/  MUFU.EX2 R55, R55 ;  /* 0x0000003700377308 */ /* 0x000e700000000800 */
[----:B------:R-:W-:Y:S08]  /*8570*/  MUFU.EX2 R56, R56 ;  /* 0x0000003800387308 */ /* 0x000ff00000000800 */
[----:B------:R-:W3:Y:S08]  /*8580*/  MUFU.EX2 R57, R57 ;  /* 0x0000003900397308 */ /* 0x000ef00000000800 */
[----:B------:R-:W-:Y:S08]  /*8590*/  MUFU.EX2 R58, R58 ;  /* 0x0000003a003a7308 */ /* 0x000ff00000000800 */
[----:B------:R-:W4:Y:S08]  /*85a0*/  MUFU.EX2 R59, R59 ;  /* 0x0000003b003b7308 */ /* 0x000f300000000800 */
[----:B------:R-:W-:Y:S01]  /*85b0*/  MUFU.EX2 R60, R60 ;  /* 0x0000003c003c7308 */ /* 0x000fe20000000800 */
[----:B--2---:R-:W-:-:S02]  /*85c0*/  F2FP.F16.F32.PACK_AB R4, R53, R52 ;  /* 0x000000343504723e */ /* 0x004fc400000000ff */
[----:B-1----:R-:W-:Y:S02]  /*85d0*/  F2FP.F16.F32.PACK_AB R5, R55, R54 ;  /* 0x000000363705723e */ /* 0x002fe400000000ff */
[----:B---3--:R-:W-:-:S03]  /*85e0*/  F2FP.F16.F32.PACK_AB R6, R57, R56 ;  /* 0x000000383906723e */ /* 0x008fc600000000ff */
[----:B------:R-:W1:Y:S01]  /*85f0*/  MUFU.EX2 R61, R61 ;  /* 0x0000003d003d7308 */ /* 0x000e620000000800 */
[----:B----4-:R-:W-:-:S07]  /*8600*/  F2FP.F16.F32.PACK_AB R7, R59, R58 ;  /* 0x0000003a3b07723e */ /* 0x010fce00000000ff */
        /* <DEDUP_REMOVED lines=35> */
[----:B--2---:R-:W-:-:S04]  /*8840*/  F2FP.F16.F32.PACK_AB R19, R117, R116 ;  /* 0x000000747513723e */ /* 0x004fc800000000ff */
[----:B------:R1:W-:Y:S01]  /*8850*/  STTM.x16 tmem[UR4], R4 ;  /* 0x00000004000079ed */ /* 0x0003e20008240004 */
[----:B------:R-:W-:Y:S02]  /*8860*/  R2UR UR4, R86 ;  /* 0x00000000560472ca */ /* 0x000fe400000e0000 */
[----:B------:R-:W-:Y:S08]  /*8870*/  MUFU.EX2 R66, R66 ;  /* 0x0000004200427308 */ /* 0x000ff00000000800 */
[----:B------:R-:W2:Y:S08]  /*8880*/  MUFU.EX2 R67, R67 ;  /* 0x0000004300437308 */ /* 0x000eb00000000800 */
[----:B------:R-:W-:Y:S08]  /*8890*/  MUFU.EX2 R74, R74 ;  /* 0x0000004a004a7308 */ /* 0x000ff00000000800 */
[----:B------:R-:W3:Y:S08]  /*88a0*/  MUFU.EX2 R75, R75 ;  /* 0x0000004b004b7308 */ /* 0x000ef00000000800 */
[----:B------:R-:W-:Y:S08]  /*88b0*/  MUFU.EX2 R118, R118 ;  /* 0x0000007600767308 */ /* 0x000ff00000000800 */
[----:B------:R-:W4:Y:S08]  /*88c0*/  MUFU.EX2 R119, R119 ;  /* 0x0000007700777308 */ /* 0x000f300000000800 */
[----:B------:R-:W-:Y:S01]  /*88d0*/  MUFU.EX2 R78, R78 ;  /* 0x0000004e004e7308 */ /* 0x000fe20000000800 */
[----:B-1----:R-:W-:-:S02]  /*88e0*/  F2FP.F16.F32.PACK_AB R4, R81, R80 ;  /* 0x000000505104723e */ /* 0x002fc400000000ff */
[----:B--2---:R-:W-:Y:S02]  /*88f0*/  F2FP.F16.F32.PACK_AB R5, R67, R66 ;  /* 0x000000424305723e */ /* 0x004fe400000000ff */
        /* <DEDUP_REMOVED lines=40> */
[----:B------:R-:W-:Y:S01]  /*8b80*/  R2UR UR4, R164 ;  /* 0x00000000a40472ca */ /* 0x000fe200000e0000 */
[----:B------:R-:W2:Y:S01]  /*8b90*/  FENCE.VIEW.ASYNC.T ;  /* 0x00000000000073c6 */ /* 0x000ea20000000200 */
[----:B------:R-:W-:Y:S01]  /*8ba0*/  MUFU.EX2 R38, R38 ;  /* 0x0000002600267308 */ /* 0x000fe20000000800 */
[----:B--2---:R2:W-:Y:S07]  /*8bb0*/  SYNCS.ARRIVE.TRANS64.ART0 RZ, [UR7+0x88], R152 ;  /* 0x00008898ffff79a7 */ /* 0x0045ee0008500007 */
[----:B------:R-:W3:Y:S08]  /*8bc0*/  MUFU.EX2 R39, R39 ;  /* 0x0000002700277308 */ /* 0x000ef00000000800 */
[----:B------:R-:W-:Y:S08]  /*8bd0*/  MUFU.EX2 R40, R40 ;  /* 0x0000002800287308 */ /* 0x000ff00000000800 */
[----:B------:R-:W4:Y:S08]  /*8be0*/  MUFU.EX2 R41, R41 ;  /* 0x0000002900297308 */ /* 0x000f300000000800 */
[----:B------:R-:W-:Y:S08]  /*8bf0*/  MUFU.EX2 R50, R50 ;  /* 0x0000003200327308 */ /* 0x000ff00000000800 */
[----:B------:R-:W5:Y:S08]  /*8c00*/  MUFU.EX2 R51, R51 ;  /* 0x0000003300337308 */ /* 0x000f700000000800 */
[----:B------:R-:W-:Y:S01]  /*8c10*/  MUFU.EX2 R44, R44 ;  /* 0x0000002c002c7308 */ /* 0x000fe20000000800 */
[----:B-1----:R-:W-:-:S02]  /*8c20*/  F2FP.F16.F32.PACK_AB R4, R47, R46 ;  /* 0x0000002e2f04723e */ /* 0x002fc400000000ff */
[----:B---3--:R-:W-:Y:S02]  /*8c30*/  F2FP.F16.F32.PACK_AB R5, R39, R38 ;  /* 0x000000262705723e */ /* 0x008fe400000000ff */
[----:B----4-:R-:W-:-:S03]  /*8c40*/  F2FP.F16.F32.PACK_AB R6, R41, R40 ;  /* 0x000000282906723e */ /* 0x010fc600000000ff */
[----:B------:R-:W1:Y:S01]  /*8c50*/  MUFU.EX2 R45, R45 ;  /* 0x0000002d002d7308 */ /* 0x000e620000000800 */
[----:B-----5:R-:W-:-:S07]  /*8c60*/  F2FP.F16.F32.PACK_AB R7, R51, R50 ;  /* 0x000000323307723e */ /* 0x020fce00000000ff */
[----:B------:R-:W-:Y:S08]  /*8c70*/  MUFU.EX2 R48, R48 ;  /* 0x0000003000307308 */ /* 0x000ff00000000800 */
[----:B------:R-:W3:Y:S01]  /*8c80*/  MUFU.EX2 R49, R49 ;  /* 0x0000003100317308 */ /* 0x000ee20000000800 */
[----:B-1----:R-:W-:-:S07]  /*8c90*/  F2FP.F16.F32.PACK_AB R8, R45, R44 ;  /* 0x0000002c2d08723e */ /* 0x002fce00000000ff */
[----:B------:R-:W-:Y:S08]  /*8ca0*/  MUFU.EX2 R136, R136 ;  /* 0x0000008800887308 */ /* 0x000ff00000000800 */
[----:B------:R-:W1:Y:S01]  /*8cb0*/  MUFU.EX2 R137, R137 ;  /* 0x0000008900897308 */ /* 0x000e620000000800 */
[----:B---3--:R-:W-:-:S07]  /*8cc0*/  F2FP.F16.F32.PACK_AB R9, R49, R48 ;  /* 0x000000303109723e */ /* 0x008fce00000000ff */
        /* <DEDUP_REMOVED lines=26> */
[----:B-1----:R-:W-:Y:S02]  /*8e70*/  F2FP.F16.F32.PACK_AB R18, R149, R148 ;  /* 0x000000949512723e */ /* 0x002fe400000000ff */
[----:B---3--:R-:W-:-:S04]  /*8e80*/  F2FP.F16.F32.PACK_AB R19, R151, R150 ;  /* 0x000000969713723e */ /* 0x008fc800000000ff */
[----:B------:R2:W-:Y:S01]  /*8e90*/  STTM.x16 tmem[UR4], R4 ;  /* 0x00000004000079ed */ /* 0x0005e20008240004 */
[----:B------:R-:W-:Y:S01]  /*8ea0*/  USHF.L.U32 UR4, UR10, 0x1f, URZ ;  /* 0x0000001f0a047899 */ /* 0x000fe200080006ff */
[----:B------:R-:W1:Y:S02]  /*8eb0*/  FENCE.VIEW.ASYNC.T ;  /* 0x00000000000073c6 */ /* 0x000e640000000200 */
[----:B-1----:R-:W-:-:S03]  /*8ec0*/  NOP ;  /* 0x0000000000007918 */ /* 0x002fc60000000000 */
[----:B------:R-:W-:Y:S01]  /*8ed0*/  IMAD.U32 R153, RZ, RZ, UR4 ;  /* 0x00000004ff997e24 */ /* 0x000fe2000f8e00ff */
[----:B------:R2:W-:Y:S03]  /*8ee0*/  @P0 SYNCS.ARRIVE.TRANS64.ART0 RZ, [UR7+0x90], R152 ;  /* 0x00009098ffff09a7 */ /* 0x0005e60008500007 */
[----:B------:R-:W1:Y:S02]  /*8ef0*/  SYNCS.PHASECHK.TRANS64.TRYWAIT P0, [UR7+0xb8], R153 ;  /* 0x0000b899ff0075a7 */ /* 0x000e640008001107 */
[----:B-12---:R-:W-:Y:S05]  /*8f00*/  @!P0 BRA `(.L_x_43) ;  /* 0x0000004400cc8947 */ /* 0x006fea0003800000 */
.L_x_101:
[----:B------:R-:W-:Y:S01]  /*8f10*/  MOV R5, UR14 ;  /* 0x0000000e00057c02 */ /* 0x000fe20008000f00 */
[----:B-1----:R-:W-:Y:S01]  /*8f20*/  FMUL R4, R169, R2 ;  /* 0x00000002a9047220 */ /* 0x002fe20000400000 */
[----:B------:R-:W-:Y:S01]  /*8f30*/  FADD2 R24, R24.F32x2.HI_LO, R34.F32x2.HI_LO ;  /* 0x000000221818724b */ /* 0x000fe20000000000 */
[----:B------:R-:W-:Y:S01]  /*8f40*/  UIADD3 UR12, UPT, UPT, UR12, 0x1, URZ ;  /* 0x000000010c0c7890 */ /* 0x000fe2000fffe0ff */
[----:B------:R-:W-:Y:S01]  /*8f50*/  FADD2 R28, R28.F32x2.HI_LO, R88.F32x2.HI_LO ;  /* 0x000000581c1c724b */ /* 0x000fe20000000000 */
[----:B------:R-:W-:Y:S01]  /*8f60*/  MOV R166, R155 ;  /* 0x0000009b00a67202 */ /* 0x000fe20000000f00 */
[----:B------:R-:W-:Y:S01]  /*8f70*/  FADD2 R4, R4.F32x2.HI_LO, R22.F32x2.HI_LO ;  /* 0x000000160404724b */ /* 0x000fe20000000000 */
[----:B------:R-:W-:Y:S01]  /*8f80*/  UISETP.NE.AND UP0, UPT, UR12, -0x1, UPT ;  /* 0xffffffff0c00788c */ /* 0x000fe2000bf05270 */
[----:B------:R-:W-:Y:S01]  /*8f90*/  FADD2 R30, R30.F32x2.HI_LO, R90.F32x2.HI_LO ;  /* 0x0000005a1e1e724b */ /* 0x000fe20000000000 */
[----:B------:R-:W-:Y:S01]  /*8fa0*/  ULOP3.LUT UR10, UR10, 0x1, URZ, 0x3c, !UPT ;  /* 0x000000010a0a7892 */ /* 0x000fe2000f8e3cff */
[----:B------:R-:W-:Y:S01]  /*8fb0*/  FADD2 R4, R4.F32x2.HI_LO, R32.F32x2.HI_LO ;  /* 0x000000200404724b */ /* 0x000fe20000000000 */
[----:B------:R-:W-:Y:S01]  /*8fc0*/  ULOP3.LUT UR11, UR11, 0x1, URZ, 0x3c, !UPT ;  /* 0x000000010b0b7892 */ /* 0x000fe2000f8e3cff */
[----:B------:R-:W-:-:S02]  /*8fd0*/  FADD2 R24, R24.F32x2.HI_LO, R94.F32x2.HI_LO ;  /* 0x0000005e1818724b */ /* 0x000fc40000000000 */
[----:B------:R-:W-:Y:S02]  /*8fe0*/  FADD2 R28, R28.F32x2.HI_LO, R96.F32x2.HI_LO ;  /* 0x000000601c1c724b */ /* 0x000fe40000000000 */
[----:B------:R-:W-:Y:S02]  /*8ff0*/  FADD2 R30, R30.F32x2.HI_LO, R98.F32x2.HI_LO ;  /* 0x000000621e1e724b */ /* 0x000fe40000000000 */
[----:B------:R-:W-:Y:S02]  /*9000*/  FADD2 R4, R4.F32x2.HI_LO, R92.F32x2.HI_LO ;  /* 0x0000005c0404724b */ /* 0x000fe40000000000 */
[----:B------:R-:W-:Y:S02]  /*9010*/  FADD2 R24, R24.F32x2.HI_LO, R102.F32x2.HI_LO ;  /* 0x000000661818724b */ /* 0x000fe40000000000 */
[----:B------:R-:W-:Y:S02]  /*9020*/  FADD2 R28, R28.F32x2.HI_LO, R104.F32x2.HI_LO ;  /* 0x000000681c1c724b */ /* 0x000fe40000000000 */
        /* <DEDUP_REMOVED lines=51> */
[----:B------:R-:W-:-:S04]  /*9360*/  FADD2 R4, R4.F32x2.HI_LO, R24.F32x2.HI_LO ;  /* 0x000000180404724b */ /* 0x000fc80000000000 */
[----:B------:R-:W-:-:S04]  /*9370*/  FADD2 R4, R4.F32x2.HI_LO, R28.F32x2.HI_LO ;  /* 0x0000001c0404724b */ /* 0x000fc80000000000 */
[----:B------:R-:W-:Y:S01]  /*9380*/  FADD R2, R4, R5 ;  /* 0x0000000504027221 */ /* 0x000fe20000000000 */
[----:B------:R-:W-:Y:S06]  /*9390*/  BRA.U UP0, `(.L_x_44) ;  /* 0xffffffd900447547 */ /* 0x000fec000b83ffff */
.L_x_41:
[----:B------:R-:W-:-:S04]  /*93a0*/  UISETP.LT.AND UP0, UPT, UR16, UR15, UPT ;  /* 0x0000000f1000728c */ /* 0x000fc8000bf01270 */
[----:B------:R-:W-:-:S04]  /*93b0*/  USEL UR8, UR16, UR15, UP0 ;  /* 0x0000000f10087287 */ /* 0x000fc80008000000 */
[----:B------:R-:W-:-:S09]  /*93c0*/  UISETP.GE.AND UP0, UPT, UR8, 0x1, UPT ;  /* 0x000000010800788c */ /* 0x000fd2000bf06270 */
[----:B------:R-:W-:Y:S05]  /*93d0*/  BRA.U !UP0, `(.L_x_45) ;  /* 0x0000002108247547 */ /* 0x000fea000b800000 */
[----:B------:R-:W1:Y:S01]  /*93e0*/  S2R R159, SR_TID.X ;  /* 0x00000000009f7919 */ /* 0x000e620000002100 */
[----:B------:R-:W2:Y:S01]  /*93f0*/  S2UR UR4, SR_CgaCtaId ;  /* 0x00000000000479c3 */ /* 0x000ea20000008800 */
[----:B------:R-:W-:Y:S01]  /*9400*/  IMAD.MOV.U32 R160, RZ, RZ, R155 ;  /* 0x000000ffffa07224 */ /* 0x000fe200078e009b */
[----:B------:R-:W-:Y:S01]  /*9410*/  UMOV UR7, 0x400 ;  /* 0x0000040000077882 */ /* 0x000fe20000000000 */
[----:B------:R-:W3:Y:S01]  /*9420*/  LDCU UR5, c[0x0][0x600] ;  /* 0x0000c000ff0577ac */ /* 0x000ee20008000800 */
[----:B------:R-:W-:Y:S01]  /*9430*/  UIADD3 UR8, UPT, UPT, -UR8, URZ, URZ ;  /* 0x000000ff08087290 */ /* 0x000fe2000fffe1ff */
[----:B------:R-:W-:Y:S01]  /*9440*/  UMOV UR9, URZ ;  /* 0x000000ff00097c82 */ /* 0x000fe20008000000 */
[----:B--2---:R-:W-:Y:S01]  /*9450*/  ULEA UR7, UR4, UR7, 0x18 ;  /* 0x0000000704077291 */ /* 0x004fe2000f8ec0ff */
[----:B-1----:R-:W-:-:S05]  /*9460*/  IMAD.U32 R158, R159, 0x10000, RZ ;  /* 0x000100009f9e7824 */ /* 0x002fca00078e00ff */
[----:B------:R-:W-:-:S04]  /*9470*/  LOP3.LUT R158, R158, 0x600000, RZ, 0xc0, !PT ;  /* 0x006000009e9e7812 */ /* 0x000fc800078ec0ff */
[C---:B------:R-:W-:Y:S02]  /*9480*/  LOP3.LUT R157, R158.reuse, 0x70, RZ, 0xfc, !PT ;  /* 0x000000709e9d7812 */ /* 0x040fe400078efcff */
[C---:B------:R-:W-:Y:S02]  /*9490*/  LOP3.LUT R156, R158.reuse, 0x50, RZ, 0xfc, !PT ;  /* 0x000000509e9c7812 */ /* 0x040fe400078efcff */
[C---:B------:R-:W-:Y:S02]  /*94a0*/  LOP3.LUT R154, R158.reuse, 0x60, RZ, 0xfc, !PT ;  /* 0x000000609e9a7812 */ /* 0x040fe400078efcff */
[C---:B------:R-:W-:Y:S02]  /*94b0*/  LOP3.LUT R3, R158.reuse, 0x40, RZ, 0xfc, !PT ;  /* 0x000000409e037812 */ /* 0x040fe400078efcff */
[----:B---3--:R-:W-:-:S07]  /*94c0*/  LOP3.LUT R0, R158, 0x20, RZ, 0xfc, !PT ;  /* 0x000000209e007812 */ /* 0x008fce00078efcff */
.L_x_48:
[----:B------:R-:W-:Y:S01]  /*94d0*/  USHF.L.U32 UR4, UR11, 0x1f, URZ ;  /* 0x0000001f0b047899 */ /* 0x000fe200080006ff */
[----:B------:R-:W-:-:S05]  /*94e0*/  R2UR UR6, R158 ;  /* 0x000000009e0672ca */ /* 0x000fca00000e0000 */
[----:B------:R-:W-:-:S04]  /*94f0*/  MOV R4, UR4 ;  /* 0x0000000400047c02 */ /* 0x000fc80008000f00 */
[----:B------:R-:W1:Y:S02]  /*9500*/  SYNCS.PHASECHK.TRANS64.TRYWAIT P0, [UR7+0x80], R4 ;  /* 0x00008004ff0075a7 */ /* 0x000e640008001107 */
[----:B-1----:R-:W-:Y:S05]  /*9510*/  @!P0 BRA `(.L_x_46) ;  /* 0x0000004000688947 */ /* 0x002fea0003800000 */
.L_x_103:
[----:B------:R-:W2:Y:S01]  /*9520*/  LDTM.x32 R100, tmem[UR6] ;  /* 0x00000006006479ee */ /* 0x000ea200082c0000 */
[----:B------:R-:W-:Y:S01]  /*9530*/  R2UR UR4, R0 ;  /* 0x00000000000472ca */ /* 0x000fe200000e0000 */
[----:B------:R-:W-:Y:S01]  /*9540*/  IMAD.MOV.U32 R162, RZ, RZ, 0x3d9df09d ;  /* 0x3d9df09dffa27424 */ /* 0x000fe200078e00ff */
[----:B------:R-:W-:-:S11]  /*9550*/  R2UR UR6, R3 ;  /* 0x00000000030672ca */ /* 0x000fd600000e0000 */
[----:B------:R-:W3:Y:S01]  /*9560*/  LDTM.x32 R68, tmem[UR4] ;  /* 0x00000004004479ee */ /* 0x000ee200082c0000 */
[----:B------:R-:W-:Y:S01]  /*9570*/  R2UR UR4, R154 ;  /* 0x000000009a0472ca */ /* 0x000fe200000e0000 */
[----:B------:R-:W4:Y:S01]  /*9580*/  LDTM.x32 R36, tmem[UR6] ;  /* 0x00000006002479ee */ /* 0x000f2200082c0000 */
[----:B--2---:R-:W-:Y:S02]  /*9590*/  FMNMX3 R134, R160, R100, R101, !PT ;  /* 0x00000064a0867276 */ /* 0x004fe40007800065 */
[----:B------:R-:W-:Y:S02]  /*95a0*/  FMNMX R133, R102, R103, !PT ;  /* 0x0000006766857209 */ /* 0x000fe40007800000 */
[----:B------:R-:W-:-:S07]  /*95b0*/  FMNMX R132, R104, R105, !PT ;  /* 0x0000006968847209 */ /* 0x000fce0007800000 */
[----:B-1----:R-:W1:Y:S01]  /*95c0*/  LDTM.x32 R4, tmem[UR4] ;  /* 0x00000004000479ee */ /* 0x002e6200082c0000 */
[----:B------:R-:W-:Y:S02]  /*95d0*/  FMNMX R155, R106, R107, !PT ;  /* 0x0000006b6a9b7209 */ /* 0x000fe40007800000 */
        /* <DEDUP_REMOVED lines=12> */
[----:B---3--:R-:W-:Y:S02]  /*96a0*/  FMNMX3 R134, R134, R68, R69, !PT ;  /* 0x0000004486867276 */ /* 0x008fe40007800045 */
        /* <DEDUP_REMOVED lines=15> */
[----:B----4-:R-:W-:-:S02]  /*97a0*/  FMNMX3 R134, R134, R36, R37, !PT ;  /* 0x0000002486867276 */ /* 0x010fc40007800025 */
        /* <DEDUP_REMOVED lines=15> */
[----:B-1----:R-:W-:Y:S02]  /*98a0*/  FMNMX3 R134, R134, R4, R5, !PT ;  /* 0x0000000486867276 */ /* 0x002fe40007800005 */
        /* <DEDUP_REMOVED lines=15> */
[----:B------:R-:W-:Y:S02]  /*99a0*/  FMNMX R133, R134, R133, !PT ;  /* 0x0000008586857209 */ /* 0x000fe40007800000 */
[----:B------:R-:W-:Y:S02]  /*99b0*/  R2UR UR4, R3 ;  /* 0x00000000030472ca */ /* 0x000fe400000e0000 */
[----:B------:R-:W-:-:S04]  /*99c0*/  FMNMX3 R155, R133, R132, R155, !PT ;  /* 0x00000084859b7276 */ /* 0x000fc8000780009b */
[----:B------:R-:W-:-:S04]  /*99d0*/  FSETP.NEU.AND P0, PT, R155, -INF , PT ;  /* 0xff8000009b00780b */ /* 0x000fc80003f0d000 */
[----:B------:R-:W-:Y:S02]  /*99e0*/  FSEL R161, R155, RZ, P0 ;  /* 0x000000ff9ba17208 */ /* 0x000fe40000000000 */
[----:B------:R-:W-:-:S03]  /*99f0*/  ELECT P0, URZ, PT ;  /* 0x0000000000ff782f */ /* 0x000fc60003800000 */
[----:B------:R-:W-:-:S04]  /*9a00*/  FADD R163, -R161, R160 ;  /* 0x000000a0a1a37221 */ /* 0x000fc80000000100 */
[----:B------:R-:W-:-:S05]  /*9a10*/  FMUL R163, R163, UR5 ;  /* 0x00000005a3a37c20 */ /* 0x000fca0008400000 */
[----:B------:R-:W-:Y:S02]  /*9a20*/  FSETP.GE.AND P1, PT, R163, -8, PT ;  /* 0xc1000000a300780b */ /* 0x000fe40003f26000 */
[----:B------:R-:W1:Y:S02]  /*9a30*/  MUFU.EX2 R163, R163 ;  /* 0x000000a300a37308 */ /* 0x000e640000000800 */
[C---:B------:R-:W-:Y:S02]  /*9a40*/  FSEL R161, R160.reuse, R161, P1 ;  /* 0x000000a1a0a17208 */ /* 0x040fe40000800000 */
[----:B------:R-:W-:-:S03]  /*9a50*/  FSEL R155, R160, R155, P1 ;  /* 0x0000009ba09b7208 */ /* 0x000fc60000800000 */
[----:B------:R-:W-:-:S04]  /*9a60*/  FFMA R161, -R161, UR5, RZ ;  /* 0x00000005a1a17c23 */ /* 0x000fc800080001ff */
[--C-:B------:R-:W-:Y:S02]  /*9a70*/  FFMA2 R132, R100.F32x2.HI_LO, UR5.F32, R161.reuse.F32 ;  /* 0x0000000564847c49 */ /* 0x100fe400092000a1 */
[--C-:B------:R-:W-:Y:S02]  /*9a80*/  FFMA2 R134, R102.F32x2.HI_LO, UR5.F32, R161.reuse.F32 ;  /* 0x0000000566867c49 */ /* 0x100fe400092000a1 */
[--C-:B------:R-:W-:Y:S02]  /*9a90*/  FFMA2 R136, R104.F32x2.HI_LO, UR5.F32, R161.reuse.F32 ;  /* 0x0000000568887c49 */ /* 0x100fe400092000a1 */
[--C-:B------:R-:W-:Y:S01]  /*9aa0*/  FFMA2 R138, R106.F32x2.HI_LO, UR5.F32, R161.reuse.F32 ;  /* 0x000000056a8a7c49 */ /* 0x100fe200092000a1 */
[----:B------:R-:W-:Y:S01]  /*9ab0*/  MUFU.EX2 R132, R132 ;  /* 0x0000008400847308 */ /* 0x000fe20000000800 */
[----:B------:R-:W-:Y:S02]  /*9ac0*/  FFMA2 R140, R108.F32x2.HI_LO, UR5.F32, R161.F32 ;  /* 0x000000056c8c7c49 */ /* 0x000fe400092000a1 */
[----:B------:R-:W-:-:S02]  /*9ad0*/  IMAD.SHL.U32 R106, R159, 0x4, RZ ;  /* 0x000000049f6a7824 */ /* 0x000fc400078e00ff */
[--C-:B------:R-:W-:Y:S01]  /*9ae0*/  FFMA2 R142, R110.F32x2.HI_LO, UR5.F32, R161.reuse.F32 ;  /* 0x000000056e8e7c49 */ /* 0x100fe200092000a1 */
[----:B-1----:R-:W-:Y:S01]  /*9af0*/  FSEL R163, R163, 1, !P1 ;  /* 0x3f800000a3a37808 */ /* 0x002fe20004800000 */
[--C-:B------:R-:W-:Y:S02]  /*9b00*/  FFMA2 R144, R112.F32x2.HI_LO, UR5.F32, R161.reuse.F32 ;  /* 0x0000000570907c49 */ /* 0x100fe400092000a1 */
[----:B------:R-:W-:Y:S02]  /*9b10*/  IMAD.U32 R108, RZ, RZ, UR13 ;  /* 0x0000000dff6c7e24 */ /* 0x000fe4000f8e00ff */
[--C-:B------:R-:W-:Y:S01]  /*9b20*/  FFMA2 R146, R114.F32x2.HI_LO, UR5.F32, R161.reuse.F32 ;  /* 0x0000000572927c49 */ /* 0x100fe200092000a1 */
[----:B------:R-:W1:Y:S01]  /*9b30*/  MUFU.EX2 R133, R133 ;  /* 0x0000008500857308 */ /* 0x000e620000000800 */
[--C-:B------:R-:W-:Y:S01]  /*9b40*/  FFMA2 R116, R116.F32x2.HI_LO, UR5.F32, R161.reuse.F32 ;  /* 0x0000000574747c49 */ /* 0x100fe200092000a1 */
[----:B------:R-:W-:Y:S01]  /*9b50*/  LOP3.LUT R106, R106, 0x1fc, RZ, 0xc0, !PT ;  /* 0x000001fc6a6a7812 */ /* 0x000fe200078ec0ff */
        /* <DEDUP_REMOVED lines=9> */
[----:B------:R-:W3:Y:S01]  /*9bf0*/  MUFU.EX2 R135, R135 ;  /* 0x0000008700877308 */ /* 0x000ee20000000800 */
[--C-:B------:R-:W-:Y:S01]  /*9c00*/  FFMA2 R152, R72.F32x2.HI_LO, UR5.F32, R161.reuse.F32 ;  /* 0x0000000548987c49 */ /* 0x100fe200092000a1 */
[----:B-1----:R-:W-:Y:S01]  /*9c10*/  F2FP.F16.F32.PACK_AB R100, R133, R132 ;  /* 0x000000848564723e */ /* 0x002fe200000000ff */
[----:B------:R-:W-:-:S02]  /*9c20*/  FFMA2 R148, R68.F32x2.HI_LO, UR5.F32, R161.F32 ;  /* 0x0000000544947c49 */ /* 0x000fc400092000a1 */
[--C-:B------:R-:W-:Y:S02]  /*9c30*/  FFMA2 R72, R82.F32x2.HI_LO, UR5.F32, R161.reuse.F32 ;  /* 0x0000000552487c49 */ /* 0x100fe400092000a1 */
[--C-:B------:R-:W-:Y:S01]  /*9c40*/  FFMA2 R68, R74.F32x2.HI_LO, UR5.F32, R161.reuse.F32 ;  /* 0x000000054a447c49 */ /* 0x100fe200092000a1 */
[----:B------:R-:W-:Y:S01]  /*9c50*/  MUFU.EX2 R136, R136 ;  /* 0x0000008800887308 */ /* 0x000fe20000000800 */
[--C-:B------:R-:W-:Y:S01]  /*9c60*/  FFMA2 R74, R80.F32x2.HI_LO, UR5.F32, R161.reuse.F32 ;  /* 0x00000005504a7c49 */ /* 0x100fe200092000a1 */
[----:B------:R-:W-:Y:S01]  /*9c70*/  FMNMX R72, R72, -127, !PT ;  /* 0xc2fe000048487809 */ /* 0x000fe20007800000 */
[--C-:B------:R-:W-:Y:S01]  /*9c80*/  FFMA2 R150, R70.F32x2.HI_LO, UR5.F32, R161.reuse.F32 ;  /* 0x0000000546967c49 */ /* 0x100fe200092000a1 */
[----:B------:R-:W-:Y:S01]  /*9c90*/  FMNMX R73, R73, -127, !PT ;  /* 0xc2fe000049497809 */ /* 0x000fe20007800000 */
[--C-:B------:R-:W-:Y:S01]  /*9ca0*/  FFMA2 R70, R96.F32x2.HI_LO, UR5.F32, R161.reuse.F32 ;  /* 0x0000000560467c49 */ /* 0x100fe200092000a1 */
[----:B------:R-:W-:Y:S01]  /*9cb0*/  FMNMX R74, R74, -127, !PT ;  /* 0xc2fe00004a4a7809 */ /* 0x000fe20007800000 */
[--C-:B------:R-:W-:Y:S01]  /*9cc0*/  FFMA2 R84, R84.F32x2.HI_LO, UR5.F32, R161.reuse.F32 ;  /* 0x0000000554547c49 */ /* 0x100fe200092000a1 */
[----:B------:R-:W1:Y:S01]  /*9cd0*/  MUFU.EX2 R137, R137 ;  /* 0x0000008900897308 */ /* 0x000e620000000800 */
[----:B---3--:R-:W-:Y:S01]  /*9ce0*/  F2FP.F16.F32.PACK_AB R101, R135, R134 ;  /* 0x000000868765723e */ /* 0x008fe200000000ff */
[--C-:B------:R-:W-:Y:S01]  /*9cf0*/  FFMA2 R86, R86.F32x2.HI_LO, UR5.F32, R161.reuse.F32 ;  /* 0x0000000556567c49 */ /* 0x100fe200092000a1 */
[----:B------:R-:W-:Y:S01]  /*9d00*/  FMNMX R75, R75, -127, !PT ;  /* 0xc2fe00004b4b7809 */ /* 0x000fe20007800000 */
[--C-:B------:R-:W-:Y:S01]  /*9d10*/  FFMA2 R88, R88.F32x2.HI_LO, UR5.F32, R161.reuse.F32 ;  /* 0x0000000558587c49 */ /* 0x100fe200092000a1 */
[----:B------:R-:W-:Y:S01]  /*9d20*/  FMNMX R70, R70, -127, !PT ;  /* 0xc2fe000046467809 */ /* 0x000fe20007800000 */
[--C-:B------:R-:W-:Y:S01]  /*9d30*/  FFMA2 R90, R90.F32x2.HI_LO, UR5.F32, R161.reuse.F32 ;  /* 0x000000055a5a7c49 */ /* 0x100fe200092000a1 */
[----:B------:R-:W-:Y:S01]  /*9d40*/  FMNMX R71, R71, -127, !PT ;  /* 0xc2fe000047477809 */ /* 0x000fe20007800000 */
[----:B------:R-:W-:Y:S01]  /*9d50*/  MUFU.EX2 R138, R138 ;  /* 0x0000008a008a7308 */ /* 0x000fe20000000800 */
[----:B------:R-:W-:-:S02]  /*9d60*/  FFMA2 R92, R92.F32x2.HI_LO, UR5.F32, R161.F32 ;  /* 0x000000055c5c7c49 */ /* 0x000fc400092000a1 */
[--C-:B------:R-:W-:Y:S02]  /*9d70*/  FFMA2 R52, R52.F32x2.HI_LO, UR5.F32, R161.reuse.F32 ;  /* 0x0000000534347c49 */ /* 0x100fe400092000a1 */
[----:B------:R-:W-:Y:S02]  /*9d80*/  FADD2.RM R96, R70.F32x2.HI_LO, 12582912 ;  /* 0x4b4000004660744b */ /* 0x000fe40000204000 */
[--C-:B------:R-:W-:Y:S01]  /*9d90*/  FFMA2 R54, R54.F32x2.HI_LO, UR5.F32, R161.reuse.F32 ;  /* 0x0000000536367c49 */ /* 0x100fe200092000a1 */
[----:B------:R-:W3:Y:S01]  /*9da0*/  MUFU.EX2 R139, R139 ;  /* 0x0000008b008b7308 */ /* 0x000ee20000000800 */
[----:B-1----:R-:W-:Y:S01]  /*9db0*/  F2FP.F16.F32.PACK_AB R102, R137, R136 ;  /* 0x000000888966723e */ /* 0x002fe200000000ff */
[--C-:B------:R-:W-:Y:S02]  /*9dc0*/  FFMA2 R56, R56.F32x2.HI_LO, UR5.F32, R161.reuse.F32 ;  /* 0x0000000538387c49 */ /* 0x100fe400092000a1 */
[--C-:B------:R-:W-:Y:S02]  /*9dd0*/  FFMA2 R58, R58.F32x2.HI_LO, UR5.F32, R161.reuse.F32 ;  /* 0x000000053a3a7c49 */ /* 0x100fe400092000a1 */
[----:B------:R-:W-:-:S02]  /*9de0*/  FFMA2 R60, R60.F32x2.HI_LO, UR5.F32, R161.F32 ;  /* 0x000000053c3c7c49 */ /* 0x000fc400092000a1 */
[----:B------:R-:W-:Y:S01]  /*9df0*/  MUFU.EX2 R140, R140 ;  /* 0x0000008c008c7308 */ /* 0x000fe20000000800 */
[--C-:B------:R-:W-:Y:S02]  /*9e00*/  FFMA2 R20, R20.F32x2.HI_LO, UR5.F32, R161.reuse.F32 ;  /* 0x0000000514147c49 */ /* 0x100fe400092000a1 */
[--C-:B------:R-:W-:Y:S02]  /*9e10*/  FFMA2 R22, R22.F32x2.HI_LO, UR5.F32, R161.reuse.F32 ;  /* 0x0000000516167c49 */ /* 0x100fe400092000a1 */
[--C-:B------:R-:W-:Y:S02]  /*9e20*/  FFMA2 R24, R24.F32x2.HI_LO, UR5.F32, R161.reuse.F32 ;  /* 0x0000000518187c49 */ /* 0x100fe400092000a1 */
[--C-:B------:R-:W-:Y:S01]  /*9e30*/  FFMA2 R26, R26.F32x2.HI_LO, UR5.F32, R161.reuse.F32 ;  /* 0x000000051a1a7c49 */ /* 0x100fe200092000a1 */
[----:B------:R-:W1:Y:S01]  /*9e40*/  MUFU.EX2 R141, R141 ;  /* 0x0000008d008d7308 */ /* 0x000e620000000800 */
[----:B---3--:R-:W-:Y:S01]  /*9e50*/  F2FP.F16.F32.PACK_AB R103, R139, R138 ;  /* 0x0000008a8b67723e */ /* 0x008fe200000000ff */
[----:B------:R-:W-:-:S02]  /*9e60*/  FFMA2 R28, R28.F32x2.HI_LO, UR5.F32, R161.F32 ;  /* 0x000000051c1c7c49 */ /* 0x000fc400092000a1 */
[--C-:B------:R-:W-:Y:S02]  /*9e70*/  FFMA2 R30, R30.F32x2.HI_LO, UR5.F32, R161.reuse.F32 ;  /* 0x000000051e1e7c49 */ /* 0x100fe400092000a1 */
[--C-:B------:R-:W-:Y:S02]  /*9e80*/  FFMA2 R32, R32.F32x2.HI_LO, UR5.F32, R161.reuse.F32 ;  /* 0x0000000520207c49 */ /* 0x100fe400092000a1 */
[----:B------:R-:W-:Y:S01]  /*9e90*/  MUFU.EX2 R142, R142 ;  /* 0x0000008e008e7308 */ /* 0x000fe20000000800 */
[--C-:B------:R-:W-:Y:S02]  /*9ea0*/  FFMA2 R34, R34.F32x2.HI_LO, UR5.F32, R161.reuse.F32 ;  /* 0x0000000522227c49 */ /* 0x100fe400092000a1 */
[----:B------:R-:W-:-:S05]  /*9eb0*/  FFMA2 R10, R10.F32x2.HI_LO, UR5.F32, R161.F32 ;  /* 0x000000050a0a7c49 */ /* 0x000fca00092000a1 */
[----:B------:R-:W3:Y:S01]  /*9ec0*/  MUFU.EX2 R143, R143 ;  /* 0x0000008f008f7308 */ /* 0x000ee20000000800 */
[----:B-1----:R-:W-:-:S07]  /*9ed0*/  F2FP.F16.F32.PACK_AB R104, R141, R140 ;  /* 0x0000008c8d68723e */ /* 0x002fce00000000ff */
[----:B------:R-:W-:Y:S08]  /*9ee0*/  MUFU.EX2 R144, R144 ;  /* 0x0000009000907308 */ /* 0x000ff00000000800 */
[----:B------:R-:W2:Y:S01]  /*9ef0*/  MUFU.EX2 R145, R145 ;  /* 0x0000009100917308 */ /* 0x000ea20000000800 */
[----:B---3--:R-:W-:-:S07]  /*9f00*/  F2FP.F16.F32.PACK_AB R105, R143, R142 ;  /* 0x0000008e8f69723e */ /* 0x008fce00000000ff */
[----:B------:R-:W-:Y:S08]  /*9f10*/  MUFU.EX2 R146, R146 ;  /* 0x0000009200927308 */ /* 0x000ff00000000800 */
[----:B------:R-:W1:Y:S01]  /*9f20*/  MUFU.EX2 R147, R147 ;  /* 0x0000009300937308 */ /* 0x000e620000000800 */
[----:B--2---:R-:W-:-:S07]  /*9f30*/  F2FP.F16.F32.PACK_AB R106, R145, R144 ;  /* 0x00000090916a723e */ /* 0x004fce00000000ff */
[----:B------:R-:W-:Y:S08]  /*9f40*/  MUFU.EX2 R116, R116 ;  /* 0x0000007400747308 */ /* 0x000ff00000000800 */
        /* <DEDUP_REMOVED lines=25> */
[----:B------:R-:W-:Y:S01]  /*a0e0*/  MUFU.EX2 R149, R149 ;  /* 0x0000009500957308 */ /* 0x000fe20000000800 */
[----:B-1----:R-:W-:-:S04]  /*a0f0*/  F2FP.F16.F32.PACK_AB R115, R131, R130 ;  /* 0x000000828373723e */ /* 0x002fc800000000ff */
[----:B------:R1:W-:Y:S01]  /*a100*/  STTM.x16 tmem[UR4], R100 ;  /* 0x00000064000079ed */ /* 0x0003e20008240004 */
[----:B------:R-:W-:Y:S02]  /*a110*/  R2UR UR4, R156 ;  /* 0x000000009c0472ca */ /* 0x000fe400000e0000 */
[----:B------:R-:W-:Y:S08]  /*a120*/  MUFU.EX2 R150, R150 ;  /* 0x0000009600967308 */ /* 0x000ff00000000800 */
[----:B------:R-:W-:Y:S08]  /*a130*/  MUFU.EX2 R151, R151 ;  /* 0x0000009700977308 */ /* 0x000ff00000000800 */
[----:B------:R-:W-:Y:S08]  /*a140*/  MUFU.EX2 R152, R152 ;  /* 0x0000009800987308 */ /* 0x000ff00000000800 */
[----:B------:R-:W-:Y:S08]  /*a150*/  MUFU.EX2 R153, R153 ;  /* 0x0000009900997308 */ /* 0x000ff00000000800 */
[----:B------:R-:W-:Y:S08]  /*a160*/  MUFU.EX2 R84, R84 ;  /* 0x0000005400547308 */ /* 0x000ff00000000800 */
[----:B------:R-:W-:Y:S08]  /*a170*/  MUFU.EX2 R85, R85 ;  /* 0x0000005500557308 */ /* 0x000ff00000000800 */
[----:B------:R-:W-:Y:S01]  /*a180*/  MUFU.EX2 R86, R86 ;  /* 0x0000005600567308 */ /* 0x000fe20000000800 */
[----:B-1----:R-:W-:-:S02]  /*a190*/  FADD2.RM R106, R72.F32x2.HI_LO, 12582912 ;  /* 0x4b400000486a744b */ /* 0x002fc40000204000 */
[----:B------:R-:W-:Y:S02]  /*a1a0*/  FADD2.RM R108, R74.F32x2.HI_LO, 12582912 ;  /* 0x4b4000004a6c744b */ /* 0x000fe40000204000 */
[----:B------:R-:W-:-:S03]  /*a1b0*/  FFMA2 R102, R76.F32x2.HI_LO, UR5.F32, R161.F32 ;  /* 0x000000054c667c49 */ /* 0x000fc600092000a1 */
[----:B------:R-:W-:Y:S01]  /*a1c0*/  MUFU.EX2 R100, R68 ;  /* 0x0000004400647308 */ /* 0x000fe20000000800 */
[----:B------:R-:W-:Y:S02]  /*a1d0*/  FADD2 R76, R108.F32x2.HI_LO, -12582912 ;  /* 0xcb4000006c4c744b */ /* 0x000fe40000200000 */
[----:B------:R-:W-:Y:S02]  /*a1e0*/  FFMA2 R104, R78.F32x2.HI_LO, UR5.F32, R161.F32 ;  /* 0x000000054e687c49 */ /* 0x000fe400092000a1 */
[----:B------:R-:W-:Y:S02]  /*a1f0*/  FADD2 R74, R74.F32x2.HI_LO, -R76.F32x2.HI_LO ;  /* 0x8000004c4a4a724b */ /* 0x000fe40000000000 */
[--C-:B------:R-:W-:Y:S01]  /*a200*/  FFMA2 R76, R98.F32x2.HI_LO, UR5.F32, R161.reuse.F32 ;  /* 0x00000005624c7c49 */ /* 0x100fe200092000a1 */
[----:B------:R1:W-:Y:S01]  /*a210*/  MUFU.EX2 R101, R69 ;  /* 0x0000004500657308 */ /* 0x0003e20000000800 */
[--C-:B------:R-:W-:Y:S02]  /*a220*/  FFMA2 R98, R94.F32x2.HI_LO, UR5.F32, R161.reuse.F32 ;  /* 0x000000055e627c49 */ /* 0x100fe400092000a1 */
[--C-:B------:R-:W-:Y:S01]  /*a230*/  FFMA2 R110, R36.F32x2.HI_LO, UR5.F32, R161.reuse.F32 ;  /* 0x00000005246e7c49 */ /* 0x100fe200092000a1 */
[----:B------:R-:W-:Y:S01]  /*a240*/  FMNMX R76, R76, -127, !PT ;  /* 0xc2fe00004c4c7809 */ /* 0x000fe20007800000 */
[--C-:B------:R-:W-:Y:S01]  /*a250*/  FFMA2 R36, R42.F32x2.HI_LO, UR5.F32, R161.reuse.F32 ;  /* 0x000000052a247c49 */ /* 0x100fe200092000a1 */
[----:B------:R-:W-:Y:S01]  /*a260*/  FMNMX R77, R77, -127, !PT ;  /* 0xc2fe00004d4d7809 */ /* 0x000fe20007800000 */
[--C-:B------:R-:W-:Y:S01]  /*a270*/  FFMA2 R42, R48.F32x2.HI_LO, UR5.F32, R161.reuse.F32 ;  /* 0x00000005302a7c49 */ /* 0x100fe200092000a1 */
[----:B------:R-:W-:Y:S01]  /*a280*/  MUFU.EX2 R102, R102 ;  /* 0x0000006600667308 */ /* 0x000fe20000000800 */
[----:B------:R-:W-:-:S02]  /*a290*/  FFMA2 R114, R40.F32x2.HI_LO, UR5.F32, R161.F32 ;  /* 0x0000000528727c49 */ /* 0x000fc400092000a1 */
[--C-:B------:R-:W-:Y:S01]  /*a2a0*/  FFMA2 R40, R50.F32x2.HI_LO, UR5.F32, R161.reuse.F32 ;  /* 0x0000000532287c49 */ /* 0x100fe200092000a1 */
[----:B------:R-:W-:Y:S01]  /*a2b0*/  FMNMX R42, R42, -127, !PT ;  /* 0xc2fe00002a2a7809 */ /* 0x000fe20007800000 */
[--C-:B------:R-:W-:Y:S01]  /*a2c0*/  FFMA2 R112, R38.F32x2.HI_LO, UR5.F32, R161.reuse.F32 ;  /* 0x0000000526707c49 */ /* 0x100fe200092000a1 */
[----:B------:R-:W-:Y:S01]  /*a2d0*/  FMNMX R43, R43, -127, !PT ;  /* 0xc2fe00002b2b7809 */ /* 0x000fe20007800000 */
[----:B------:R-:W-:Y:S01]  /*a2e0*/  FFMA2 R38, R64.F32x2.HI_LO, UR5.F32, R161.F32 ;  /* 0x0000000540267c49 */ /* 0x000fe200092000a1 */
[----:B------:R-:W2:Y:S01]  /*a2f0*/  MUFU.EX2 R103, R103 ;  /* 0x0000006700677308 */ /* 0x000ea20000000800 */
[----:B-1----:R-:W-:Y:S01]  /*a300*/  FADD2 R68, R106.F32x2.HI_LO, -12582912 ;  /* 0xcb4000006a44744b */ /* 0x002fe20000200000 */
[----:B------:R-:W-:Y:S02]  /*a310*/  FMNMX R40, R40, -127, !PT ;  /* 0xc2fe000028287809 */ /* 0x000fe40007800000 */
[----:B------:R-:W-:Y:S01]  /*a320*/  FMNMX R41, R41, -127, !PT ;  /* 0xc2fe000029297809 */ /* 0x000fe20007800000 */
[----:B------:R-:W-:Y:S01]  /*a330*/  FADD2 R72, R72.F32x2.HI_LO, -R68.F32x2.HI_LO ;  /* 0x800000444848724b */ /* 0x000fe20000000000 */
[----:B------:R-:W-:Y:S01]  /*a340*/  FMNMX R38, R38, -127, !PT ;  /* 0xc2fe000026267809 */ /* 0x000fe20007800000 */
[----:B------:R-:W-:Y:S01]  /*a350*/  FADD2 R68, R96.F32x2.HI_LO, -12582912 ;  /* 0xcb4000006044744b */ /* 0x000fe20000200000 */
[----:B------:R-:W-:Y:S01]  /*a360*/  MUFU.EX2 R104, R104 ;  /* 0x0000006800687308 */ /* 0x000fe20000000800 */
[----:B------:R-:W-:-:S02]  /*a370*/  FMNMX R39, R39, -127, !PT ;  /* 0xc2fe000027277809 */ /* 0x000fc40007800000 */
[----:B------:R-:W-:Y:S02]  /*a380*/  FADD2 R70, R70.F32x2.HI_LO, -R68.F32x2.HI_LO ;  /* 0x800000444646724b */ /* 0x000fe40000000000 */
[----:B------:R-:W-:Y:S02]  /*a390*/  FFMA2 R68, R74.F32x2.HI_LO, R162.F32, 0.22756439447402954102 ;  /* 0x3e6906a44a447449 */ /* 0x000fe400012000a2 */
[----:B------:R-:W-:Y:S01]  /*a3a0*/  FADD2.RM R64, R38.F32x2.HI_LO, 12582912 ;  /* 0x4b4000002640744b */ /* 0x000fe20000204000 */
[----:B------:R-:W1:Y:S01]  /*a3b0*/  MUFU.EX2 R105, R105 ;  /* 0x0000006900697308 */ /* 0x000e620000000800 */
[----:B------:R-:W-:-:S04]  /*a3c0*/  FFMA2 R68, R68.F32x2.HI_LO, R74.F32x2.HI_LO, 0.69514614343643188477 ;  /* 0x3f31f51944447449 */ /* 0x000fc8000020004a */
[----:B------:R-:W-:Y:S02]  /*a3d0*/  FFMA2 R74, R68.F32x2.HI_LO, R74.F32x2.HI_LO, 1 ;  /* 0x3f800000444a7449 */ /* 0x000fe4000020004a */
[----:B------:R-:W-:Y:S01]  /*a3e0*/  FFMA2 R68, R72.F32x2.HI_LO, R162.F32, 0.22756439447402954102 ;  /* 0x3e6906a448447449 */ /* 0x000fe200012000a2 */
[----:B------:R-:W-:Y:S01]  /*a3f0*/  MUFU.EX2 R87, R87 ;  /* 0x0000005700577308 */ /* 0x000fe20000000800 */
[----:B------:R-:W-:Y:S02]  /*a400*/  IMAD R108, R108, 0x800000, R74 ;  /* 0x008000006c6c7824 */ /* 0x000fe400078e024a */
[-C--:B------:R-:W-:Y:S02]  /*a410*/  FFMA2 R68, R68.F32x2.HI_LO, R72.reuse.F32x2.HI_LO, 0.69514614343643188477 ;  /* 0x3f31f51944447449 */ /* 0x080fe40000200048 */
[----:B------:R-:W-:Y:S02]  /*a420*/  IMAD R109, R109, 0x800000, R75 ;  /* 0x008000006d6d7824 */ /* 0x000fe400078e024b */
[----:B------:R-:W-:Y:S01]  /*a430*/  FFMA2 R72, R68.F32x2.HI_LO, R72.F32x2.HI_LO, 1 ;  /* 0x3f80000044487449 */ /* 0x000fe20000200048 */
[----:B------:R-:W-:Y:S01]  /*a440*/  MUFU.EX2 R88, R88 ;  /* 0x0000005800587308 */ /* 0x000fe20000000800 */
[----:B------:R-:W-:Y:S01]  /*a450*/  FFMA2 R68, R70.F32x2.HI_LO, R162.F32, 0.22756439447402954102 ;  /* 0x3e6906a446447449 */ /* 0x000fe200012000a2 */
[----:B------:R-:W-:Y:S01]  /*a460*/  F2FP.F16.F32.PACK_AB R74, R109, R108 ;  /* 0x0000006c6d4a723e */ /* 0x000fe200000000ff */
[----:B------:R-:W-:Y:S01]  /*a470*/  IMAD R106, R106, 0x800000, R72 ;  /* 0x008000006a6a7824 */ /* 0x000fe200078e0248 */
[----:B--2---:R-:W-:Y:S01]  /*a480*/  F2FP.F16.F32.PACK_AB R72, R103, R102 ;  /* 0x000000666748723e */ /* 0x004fe200000000ff */
[----:B------:R-:W-:-:S02]  /*a490*/  FFMA2 R68, R68.F32x2.HI_LO, R70.F32x2.HI_LO, 0.69514614343643188477 ;  /* 0x3f31f51944447449 */ /* 0x000fc40000200046 */
[----:B------:R-:W-:Y:S01]  /*a4a0*/  IMAD R107, R107, 0x800000, R73 ;  /* 0x008000006b6b7824 */ /* 0x000fe200078e0249 */
[----:B-1----:R-:W-:Y:S01]  /*a4b0*/  F2FP.F16.F32.PACK_AB R73, R105, R104 ;  /* 0x000000686949723e */ /* 0x002fe200000000ff */
[----:B------:R-:W1:Y:S01]  /*a4c0*/  MUFU.EX2 R89, R89 ;  /* 0x0000005900597308 */ /* 0x000e620000000800 */
[----:B------:R-:W-:Y:S02]  /*a4d0*/  FFMA2 R70, R68.F32x2.HI_LO, R70.F32x2.HI_LO, 1 ;  /* 0x3f80000044467449 */ /* 0x000fe40000200046 */
[----:B------:R-:W-:Y:S01]  /*a4e0*/  FADD2.RM R68, R76.F32x2.HI_LO, 12582912 ;  /* 0x4b4000004c44744b */ /* 0x000fe20000204000 */
[----:B------:R-:W-:Y:S01]  /*a4f0*/  F2FP.F16.F32.PACK_AB R75, R107, R106 ;  /* 0x0000006a6b4b723e */ /* 0x000fe200000000ff */
[----:B------:R-:W-:Y:S01]  /*a500*/  IMAD R96, R96, 0x800000, R70 ;  /* 0x0080000060607824 */ /* 0x000fe200078e0246 */
[----:B------:R-:W-:Y:S01]  /*a510*/  F2FP.F16.F32.PACK_AB R70, R153, R152 ;  /* 0x000000989946723e */ /* 0x000fe200000000ff */
[----:B------:R-:W-:Y:S01]  /*a520*/  FADD2 R78, R68.F32x2.HI_LO, -12582912 ;  /* 0xcb400000444e744b */ /* 0x000fe20000200000 */
[----:B------:R-:W-:Y:S01]  /*a530*/  MUFU.EX2 R90, R90 ;  /* 0x0000005a005a7308 */ /* 0x000fe20000000800 */
[----:B------:R-:W-:Y:S01]  /*a540*/  IMAD R97, R97, 0x800000, R71 ;  /* 0x0080000061617824 */ /* 0x000fe200078e0247 */
[----:B------:R-:W-:Y:S01]  /*a550*/  F2FP.F16.F32.PACK_AB R71, R101, R100 ;  /* 0x000000646547723e */ /* 0x000fe200000000ff */
[----:B------:R-:W-:-:S03]  /*a560*/  FADD2 R76, R76.F32x2.HI_LO, -R78.F32x2.HI_LO ;  /* 0x8000004e4c4c724b */ /* 0x000fc60000000000 */
[----:B------:R-:W-:Y:S01]  /*a570*/  F2FP.F16.F32.PACK_AB R82, R97, R96 ;  /* 0x000000606152723e */ /* 0x000fe200000000ff */
[----:B------:R-:W-:Y:S01]  /*a580*/  FFMA2 R78, R76.F32x2.HI_LO, R162.F32, 0.22756439447402954102 ;  /* 0x3e6906a44c4e7449 */ /* 0x000fe200012000a2 */
[----:B------:R-:W2:Y:S03]  /*a590*/  MUFU.EX2 R91, R91 ;  /* 0x0000005b005b7308 */ /* 0x000ea60000000800 */
[----:B------:R-:W-:-:S04]  /*a5a0*/  FFMA2 R78, R78.F32x2.HI_LO, R76.F32x2.HI_LO, 0.69514614343643188477 ;  /* 0x3f31f5194e4e7449 */ /* 0x000fc8000020004c */
[----:B------:R-:W-:Y:S01]  /*a5b0*/  FFMA2 R76, R78.F32x2.HI_LO, R76.F32x2.HI_LO, 1 ;  /* 0x3f8000004e4c7449 */ /* 0x000fe2000020004c */
[----:B------:R-:W-:Y:S01]  /*a5c0*/  MUFU.EX2 R92, R92 ;  /* 0x0000005c005c7308 */ /* 0x000fe20000000800 */
[----:B-1----:R-:W-:Y:S02]  /*a5d0*/  F2FP.F16.F32.PACK_AB R78, R89, R88 ;  /* 0x00000058594e723e */ /* 0x002fe400000000ff */
[----:B------:R-:W-:Y:S01]  /*a5e0*/  IMAD R94, R68, 0x800000, R76 ;  /* 0x00800000445e7824 */ /* 0x000fe200078e024c */
[----:B------:R-:W-:Y:S01]  /*a5f0*/  F2FP.F16.F32.PACK_AB R68, R149, R148 ;  /* 0x000000949544723e */ /* 0x000fe200000000ff */
[----:B------:R-:W-:Y:S01]  /*a600*/  IMAD R95, R69, 0x800000, R77 ;  /* 0x00800000455f7824 */ /* 0x000fe200078e024d */
[----:B------:R-:W-:Y:S02]  /*a610*/  F2FP.F16.F32.PACK_AB R69, R151, R150 ;  /* 0x000000969745723e */ /* 0x000fe400000000ff */
[----:B------:R-:W1:Y:S01]  /*a620*/  MUFU.EX2 R93, R93 ;  /* 0x0000005d005d7308 */ /* 0x000e620000000800 */
[----:B------:R-:W-:-:S02]  /*a630*/  F2FP.F16.F32.PACK_AB R76, R85, R84 ;  /* 0x00000054554c723e */ /* 0x000fc400000000ff */
[----:B------:R-:W-:Y:S02]  /*a640*/  F2FP.F16.F32.PACK_AB R77, R87, R86 ;  /* 0x00000056574d723e */ /* 0x000fe400000000ff */
[----:B--2---:R-:W-:Y:S02]  /*a650*/  F2FP.F16.F32.PACK_AB R79, R91, R90 ;  /* 0x0000005a5b4f723e */ /* 0x004fe400000000ff */
[----:B------:R-:W-:Y:S01]  /*a660*/  F2FP.F16.F32.PACK_AB R83, R95, R94 ;  /* 0x0000005e5f53723e */ /* 0x000fe200000000ff */
[----:B------:R-:W-:Y:S08]  /*a670*/  MUFU.EX2 R98, R98 ;  /* 0x0000006200627308 */ /* 0x000ff00000000800 */
[----:B------:R-:W2:Y:S01]  /*a680*/  MUFU.EX2 R99, R99 ;  /* 0x0000006300637308 */ /* 0x000ea20000000800 */
[----:B-1----:R-:W-:-:S07]  /*a690*/  F2FP.F16.F32.PACK_AB R80, R93, R92 ;  /* 0x0000005c5d50723e */ /* 0x002fce00000000ff */
[----:B------:R-:W-:Y:S08]  /*a6a0*/  MUFU.EX2 R110, R110 ;  /* 0x0000006e006e7308 */ /* 0x000ff00000000800 */
[----:B------:R-:W-:Y:S01]  /*a6b0*/  MUFU.EX2 R111, R111 ;  /* 0x0000006f006f7308 */ /* 0x000fe20000000800 */
[----:B--2---:R-:W-:-:S04]  /*a6c0*/  F2FP.F16.F32.PACK_AB R81, R99, R98 ;  /* 0x000000626351723e */ /* 0x004fc800000000ff */
        /* <DEDUP_REMOVED lines=13> */
[--C-:B------:R-:W-:Y:S02]  /*a7a0*/  FFMA2 R44, R66.F32x2.HI_LO, UR5.F32, R161.reuse.F32 ;  /* 0x00000005422c7c49 */ /* 0x100fe400092000a1 */
[--C-:B------:R-:W-:Y:S02]  /*a7b0*/  FFMA2 R72, R46.F32x2.HI_LO, UR5.F32, R161.reuse.F32 ;  /* 0x000000052e487c49 */ /* 0x100fe400092000a1 */
[--C-:B------:R-:W-:Y:S01]  /*a7c0*/  FFMA2 R66, R62.F32x2.HI_LO, UR5.F32, R161.reuse.F32 ;  /* 0x000000053e427c49 */ /* 0x100fe200092000a1 */
[----:B------:R-:W-:Y:S01]  /*a7d0*/  FMNMX R44, R44, -127, !PT ;  /* 0xc2fe00002c2c7809 */ /* 0x000fe20007800000 */
[--C-:B------:R-:W-:Y:S01]  /*a7e0*/  FFMA2 R78, R4.F32x2.HI_LO, UR5.F32, R161.reuse.F32 ;  /* 0x00000005044e7c49 */ /* 0x100fe200092000a1 */
[----:B------:R1:W-:Y:S01]  /*a7f0*/  MUFU.EX2 R69, R37 ;  /* 0x0000002500457308 */ /* 0x0003e20000000800 */
[----:B------:R-:W-:Y:S01]  /*a800*/  FMNMX R45, R45, -127, !PT ;  /* 0xc2fe00002d2d7809 */ /* 0x000fe20007800000 */
[----:B------:R-:W-:-:S02]  /*a810*/  FFMA2 R80, R6.F32x2.HI_LO, UR5.F32, R161.F32 ;  /* 0x0000000506507c49 */ /* 0x000fc400092000a1 */
[----:B------:R-:W-:-:S04]  /*a820*/  FFMA2 R82, R8.F32x2.HI_LO, UR5.F32, R161.F32 ;  /* 0x0000000508527c49 */ /* 0x000fc800092000a1 */
[----:B------:R-:W-:Y:S08]  /*a830*/  MUFU.EX2 R70, R70 ;  /* 0x0000004600467308 */ /* 0x000ff00000000800 */
[----:B------:R-:W2:Y:S01]  /*a840*/  MUFU.EX2 R71, R71 ;  /* 0x0000004700477308 */ /* 0x000ea20000000800 */
[----:B-1----:R-:W-:-:S04]  /*a850*/  FADD2 R36, R76.F32x2.HI_LO, -12582912 ;  /* 0xcb4000004c24744b */ /* 0x002fc80000200000 */
[----:B------:R-:W-:Y:S02]  /*a860*/  FADD2 R42, R42.F32x2.HI_LO, -R36.F32x2.HI_LO ;  /* 0x800000242a2a724b */ /* 0x000fe40000000000 */
[----:B------:R-:W-:Y:S01]  /*a870*/  FADD2 R36, R74.F32x2.HI_LO, -12582912 ;  /* 0xcb4000004a24744b */ /* 0x000fe20000200000 */
[----:B------:R-:W-:Y:S03]  /*a880*/  MUFU.EX2 R72, R72 ;  /* 0x0000004800487308 */ /* 0x000fe60000000800 */
[----:B------:R-:W-:Y:S02]  /*a890*/  FADD2 R40, R40.F32x2.HI_LO, -R36.F32x2.HI_LO ;  /* 0x800000242828724b */ /* 0x000fe40000000000 */
[----:B------:R-:W-:-:S03]  /*a8a0*/  FADD2 R36, R64.F32x2.HI_LO, -12582912 ;  /* 0xcb4000004024744b */ /* 0x000fc60000200000 */
[----:B------:R-:W1:Y:S01]  /*a8b0*/  MUFU.EX2 R73, R73 ;  /* 0x0000004900497308 */ /* 0x000e620000000800 */
[----:B------:R-:W-:Y:S02]  /*a8c0*/  FADD2 R38, R38.F32x2.HI_LO, -R36.F32x2.HI_LO ;  /* 0x800000242626724b */ /* 0x000fe40000000000 */
[----:B------:R-:W-:-:S04]  /*a8d0*/  FFMA2 R36, R42.F32x2.HI_LO, R162.F32, 0.22756439447402954102 ;  /* 0x3e6906a42a247449 */ /* 0x000fc800012000a2 */
[-C--:B------:R-:W-:Y:S01]  /*a8e0*/  FFMA2 R36, R36.F32x2.HI_LO, R42.reuse.F32x2.HI_LO, 0.69514614343643188477 ;  /* 0x3f31f51924247449 */ /* 0x080fe2000020002a */
[----:B------:R-:W3:Y:S03]  /*a8f0*/  MUFU.EX2 R55, R55 ;  /* 0x0000003700377308 */ /* 0x000ee60000000800 */
[----:B------:R-:W-:Y:S02]  /*a900*/  FFMA2 R42, R36.F32x2.HI_LO, R42.F32x2.HI_LO, 1 ;  /* 0x3f800000242a7449 */ /* 0x000fe4000020002a */
[----:B------:R-:W-:Y:S02]  /*a910*/  FFMA2 R36, R40.F32x2.HI_LO, R162.F32, 0.22756439447402954102 ;  /* 0x3e6906a428247449 */ /* 0x000fe400012000a2 */
[----:B------:R-:W-:Y:S01]  /*a920*/  IMAD R76, R76, 0x800000, R42 ;  /* 0x008000004c4c7824 */ /* 0x000fe200078e022a */
[----:B------:R-:W-:Y:S01]  /*a930*/  MUFU.EX2 R56, R56 ;  /* 0x0000003800387308 */ /* 0x000fe20000000800 */
[----:B------:R-:W-:-:S02]  /*a940*/  FFMA2 R36, R36.F32x2.HI_LO, R40.F32x2.HI_LO, 0.69514614343643188477 ;  /* 0x3f31f51924247449 */ /* 0x000fc40000200028 */
[----:B------:R-:W-:Y:S02]  /*a950*/  IMAD R77, R77, 0x800000, R43 ;  /* 0x008000004d4d7824 */ /* 0x000fe400078e022b */
[----:B------:R-:W-:Y:S02]  /*a960*/  FFMA2 R40, R36.F32x2.HI_LO, R40.F32x2.HI_LO, 1 ;  /* 0x3f80000024287449 */ /* 0x000fe40000200028 */
[----:B------:R-:W-:Y:S01]  /*a970*/  FADD2.RM R36, R44.F32x2.HI_LO, 12582912 ;  /* 0x4b4000002c24744b */ /* 0x000fe20000204000 */
[----:B------:R-:W4:Y:S01]  /*a980*/  MUFU.EX2 R57, R57 ;  /* 0x0000003900397308 */ /* 0x000f220000000800 */
[----:B------:R-:W-:Y:S01]  /*a990*/  IMAD R74, R74, 0x800000, R40 ;  /* 0x008000004a4a7824 */ /* 0x000fe200078e0228 */
[----:B--2---:R-:W-:Y:S01]  /*a9a0*/  F2FP.F16.F32.PACK_AB R40, R71, R70 ;  /* 0x000000464728723e */ /* 0x004fe200000000ff */
[----:B------:R-:W-:Y:S02]  /*a9b0*/  FADD2 R46, R36.F32x2.HI_LO, -12582912 ;  /* 0xcb400000242e744b */ /* 0x000fe40000200000 */
[----:B------:R-:W-:Y:S01]  /*a9c0*/  IMAD R75, R75, 0x800000, R41 ;  /* 0x008000004b4b7824 */ /* 0x000fe200078e0229 */
[----:B-1----:R-:W-:Y:S01]  /*a9d0*/  F2FP.F16.F32.PACK_AB R41, R73, R72 ;  /* 0x000000484929723e */ /* 0x002fe200000000ff */
[----:B------:R-:W-:Y:S01]  /*a9e0*/  FADD2 R44, R44.F32x2.HI_LO, -R46.F32x2.HI_LO ;  /* 0x8000002e2c2c724b */ /* 0x000fe20000000000 */
[----:B------:R-:W-:Y:S01]  /*a9f0*/  MUFU.EX2 R58, R58 ;  /* 0x0000003a003a7308 */ /* 0x000fe20000000800 */
[----:B------:R-:W-:Y:S01]  /*aa00*/  FFMA2 R46, R38.F32x2.HI_LO, R162.F32, 0.22756439447402954102 ;  /* 0x3e6906a4262e7449 */ /* 0x000fe200012000a2 */
[----:B------:R-:W-:-:S02]  /*aa10*/  F2FP.F16.F32.PACK_AB R42, R77, R76 ;  /* 0x0000004c4d2a723e */ /* 0x000fc400000000ff */
[----:B------:R-:W-:Y:S01]  /*aa20*/  F2FP.F16.F32.PACK_AB R43, R75, R74 ;  /* 0x0000004a4b2b723e */ /* 0x000fe200000000ff */
[----:B------:R-:W-:-:S03]  /*aa30*/  FFMA2 R46, R46.F32x2.HI_LO, R38.F32x2.HI_LO, 0.69514614343643188477 ;  /* 0x3f31f5192e2e7449 */ /* 0x000fc60000200026 */
[----:B------:R-:W1:Y:S01]  /*aa40*/  MUFU.EX2 R59, R59 ;  /* 0x0000003b003b7308 */ /* 0x000e620000000800 */
[----:B------:R-:W-:Y:S02]  /*aa50*/  FFMA2 R38, R46.F32x2.HI_LO, R38.F32x2.HI_LO, 1 ;  /* 0x3f8000002e267449 */ /* 0x000fe40000200026 */
[----:B------:R-:W-:Y:S02]  /*aa60*/  FFMA2 R46, R44.F32x2.HI_LO, R162.F32, 0.22756439447402954102 ;  /* 0x3e6906a42c2e7449 */ /* 0x000fe400012000a2 */
[----:B------:R-:W-:Y:S01]  /*aa70*/  IMAD R64, R64, 0x800000, R38 ;  /* 0x0080000040407824 */ /* 0x000fe200078e0226 */
[----:B------:R-:W-:Y:S01]  /*aa80*/  F2FP.F16.F32.PACK_AB R38, R115, R114 ;  /* 0x000000727326723e */ /* 0x000fe200000000ff */
[----:B------:R-:W-:Y:S01]  /*aa90*/  FFMA2 R46, R46.F32x2.HI_LO, R44.F32x2.HI_LO, 0.69514614343643188477 ;  /* 0x3f31f5192e2e7449 */ /* 0x000fe2000020002c */
[----:B------:R-:W-:Y:S01]  /*aaa0*/  MUFU.EX2 R60, R60 ;  /* 0x0000003c003c7308 */ /* 0x000fe20000000800 */
[----:B------:R-:W-:Y:S01]  /*aab0*/  IMAD R65, R65, 0x800000, R39 ;  /* 0x0080000041417824 */ /* 0x000fe200078e0227 */
[----:B------:R-:W-:Y:S01]  /*aac0*/  F2FP.F16.F32.PACK_AB R39, R69, R68 ;  /* 0x000000444527723e */ /* 0x000fe200000000ff */
[----:B------:R-:W-:Y:S01]  /*aad0*/  FFMA2 R62, R46.F32x2.HI_LO, R44.F32x2.HI_LO, 1 ;  /* 0x3f8000002e3e7449 */ /* 0x000fe2000020002c */
[----:B------:R-:W-:-:S02]  /*aae0*/  F2FP.F16.F32.PACK_AB R44, R53, R52 ;  /* 0x00000034352c723e */ /* 0x000fc400000000ff */
[----:B---3--:R-:W-:Y:S01]  /*aaf0*/  F2FP.F16.F32.PACK_AB R45, R55, R54 ;  /* 0x00000036372d723e */ /* 0x008fe200000000ff */
[----:B------:R-:W-:Y:S01]  /*ab00*/  IMAD R62, R36, 0x800000, R62 ;  /* 0x00800000243e7824 */ /* 0x000fe200078e023e */
[----:B------:R-:W2:Y:S01]  /*ab10*/  MUFU.EX2 R61, R61 ;  /* 0x0000003d003d7308 */ /* 0x000ea20000000800 */
[----:B------:R-:W-:Y:S01]  /*ab20*/  IMAD R63, R37, 0x800000, R63 ;  /* 0x00800000253f7824 */ /* 0x000fe200078e023f */
[----:B------:R-:W-:Y:S02]  /*ab30*/  F2FP.F16.F32.PACK_AB R36, R111, R110 ;  /* 0x0000006e6f24723e */ /* 0x000fe400000000ff */
[----:B------:R-:W-:Y:S02]  /*ab40*/  F2FP.F16.F32.PACK_AB R37, R113, R112 ;  /* 0x000000707125723e */ /* 0x000fe400000000ff */
[----:B----4-:R-:W-:Y:S02]  /*ab50*/  F2FP.F16.F32.PACK_AB R46, R57, R56 ;  /* 0x00000038392e723e */ /* 0x010fe400000000ff */
[----:B------:R-:W-:Y:S01]  /*ab60*/  MUFU.EX2 R66, R66 ;  /* 0x0000004200427308 */ /* 0x000fe20000000800 */
[----:B-1----:R-:W-:-:S02]  /*ab70*/  F2FP.F16.F32.PACK_AB R47, R59, R58 ;  /* 0x0000003a3b2f723e */ /* 0x002fc400000000ff */
[----:B------:R-:W-:Y:S02]  /*ab80*/  F2FP.F16.F32.PACK_AB R50, R65, R64 ;  /* 0x000000404132723e */ /* 0x000fe400000000ff */
[----:B------:R-:W-:-:S03]  /*ab90*/  F2FP.F16.F32.PACK_AB R51, R63, R62 ;  /* 0x0000003e3f33723e */ /* 0x000fc600000000ff */
[----:B------:R-:W1:Y:S01]  /*aba0*/  MUFU.EX2 R67, R67 ;  /* 0x0000004300437308 */ /* 0x000e620000000800 */
[----:B--2---:R-:W-:-:S07]  /*abb0*/  F2FP.F16.F32.PACK_AB R48, R61, R60 ;  /* 0x0000003c3d30723e */ /* 0x004fce00000000ff */
[----:B------:R-:W-:Y:S08]  /*abc0*/  MUFU.EX2 R78, R78 ;  /* 0x0000004e004e7308 */ /* 0x000ff00000000800 */
[----:B------:R-:W2:Y:S01]  /*abd0*/  MUFU.EX2 R79, R79 ;  /* 0x0000004f004f7308 */ /* 0x000ea20000000800 */
[----:B-1----:R-:W-:-:S04]  /*abe0*/  F2FP.F16.F32.PACK_AB R49, R67, R66 ;  /* 0x000000424331723e */ /* 0x002fc800000000ff */
[----:B------:R1:W-:Y:S01]  /*abf0*/  STTM.x16 tmem[UR4], R36 ;  /* 0x00000024000079ed */ /* 0x0003e20008240004 */
[----:B------:R-:W-:Y:S01]  /*ac00*/  R2UR UR4, R157 ;  /* 0x000000009d0472ca */ /* 0x000fe200000e0000 */
[----:B------:R-:W3:Y:S01]  /*ac10*/  FENCE.VIEW.ASYNC.T ;  /* 0x00000000000073c6 */ /* 0x000ee20000000200 */
[----:B------:R-:W-:Y:S08]  /*ac20*/  MUFU.EX2 R80, R80 ;  /* 0x0000005000507308 */ /* 0x000ff00000000800 */
[----:B------:R-:W4:Y:S01]  /*ac30*/  MUFU.EX2 R81, R81 ;  /* 0x0000005100517308 */ /* 0x000f220000000800 */
[----:B--2---:R-:W-:-:S07]  /*ac40*/  F2FP.F16.F32.PACK_AB R4, R79, R78 ;  /* 0x0000004e4f04723e */ /* 0x004fce00000000ff */
[----:B------:R-:W-:Y:S08]  /*ac50*/  MUFU.EX2 R82, R82 ;  /* 0x0000005200527308 */ /* 0x000ff00000000800 */
[----:B------:R-:W2:Y:S01]  /*ac60*/  MUFU.EX2 R83, R83 ;  /* 0x0000005300537308 */ /* 0x000ea20000000800 */
[----:B----4-:R-:W-:-:S07]  /*ac70*/  F2FP.F16.F32.PACK_AB R5, R81, R80 ;  /* 0x000000505105723e */ /* 0x010fce00000000ff */
[----:B------:R-:W-:Y:S08]  /*ac80*/  MUFU.EX2 R20, R20 ;  /* 0x0000001400147308 */ /* 0x000ff00000000800 */
[----:B------:R-:W4:Y:S01]  /*ac90*/  MUFU.EX2 R21, R21 ;  /* 0x0000001500157308 */ /* 0x000f220000000800 */
[----:B--2---:R-:W-:-:S07]  /*aca0*/  F2FP.F16.F32.PACK_AB R6, R83, R82 ;  /* 0x000000525306723e */ /* 0x004fce00000000ff */
[----:B------:R-:W-:Y:S01]  /*acb0*/  MUFU.EX2 R22, R22 ;  /* 0x0000001600167308 */ /* 0x000fe20000000800 */
[--C-:B-1----:R-:W-:Y:S02]  /*acc0*/  FFMA2 R38, R12.F32x2.HI_LO, UR5.F32, R161.reuse.F32 ;  /* 0x000000050c267c49 */ /* 0x102fe400092000a1 */
[----:B------:R-:W-:Y:S02]  /*acd0*/  IMAD.MOV.U32 R46, RZ, RZ, 0x1 ;  /* 0x00000001ff2e7424 */ /* 0x000fe400078e00ff */
[--C-:B------:R-:W-:Y:S02]  /*ace0*/  FFMA2 R40, R14.F32x2.HI_LO, UR5.F32, R161.reuse.F32 ;  /* 0x000000050e287c49 */ /* 0x100fe400092000a1 */
[--C-:B------:R-:W-:Y:S01]  /*acf0*/  FFMA2 R42, R16.F32x2.HI_LO, UR5.F32, R161.reuse.F32 ;  /* 0x00000005102a7c49 */ /* 0x100fe200092000a1 */
[----:B---3--:R1:W-:Y:S01]  /*ad00*/  SYNCS.ARRIVE.TRANS64.ART0 RZ, [UR7+0x88], R46 ;  /* 0x0000882effff79a7 */ /* 0x0083e20008500007 */
[----:B------:R-:W-:Y:S01]  /*ad10*/  FFMA2 R44, R18.F32x2.HI_LO, UR5.F32, R161.F32 ;  /* 0x00000005122c7c49 */ /* 0x000fe200092000a1 */
[----:B------:R-:W-:Y:S01]  /*ad20*/  MUFU.EX2 R36, R10 ;  /* 0x0000000a00247308 */ /* 0x000fe20000000800 */
[----:B----4-:R-:W-:-:S07]  /*ad30*/  F2FP.F16.F32.PACK_AB R12, R21, R20 ;  /* 0x00000014150c723e */ /* 0x010fce00000000ff */
[----:B------:R-:W2:Y:S08]  /*ad40*/  MUFU.EX2 R37, R11 ;  /* 0x0000000b00257308 */ /* 0x000eb00000000800 */
[----:B------:R-:W-:Y:S08]  /*ad50*/  MUFU.EX2 R38, R38 ;  /* 0x0000002600267308 */ /* 0x000ff00000000800 */
[----:B------:R-:W3:Y:S01]  /*ad60*/  MUFU.EX2 R39, R39 ;  /* 0x0000002700277308 */ /* 0x000ee20000000800 */
[----:B--2---:R-:W-:-:S07]  /*ad70*/  F2FP.F16.F32.PACK_AB R7, R37, R36 ;  /* 0x000000242507723e */ /* 0x004fce00000000ff */
[----:B------:R-:W-:Y:S08]  /*ad80*/  MUFU.EX2 R40, R40 ;  /* 0x0000002800287308 */ /* 0x000ff00000000800 */
[----:B------:R-:W2:Y:S01]  /*ad90*/  MUFU.EX2 R41, R41 ;  /* 0x0000002900297308 */ /* 0x000ea20000000800 */
[----:B---3--:R-:W-:-:S07]  /*ada0*/  F2FP.F16.F32.PACK_AB R8, R39, R38 ;  /* 0x000000262708723e */ /* 0x008fce00000000ff */
[----:B------:R-:W-:Y:S08]  /*adb0*/  MUFU.EX2 R42, R42 ;  /* 0x0000002a002a7308 */ /* 0x000ff00000000800 */
[----:B------:R-:W3:Y:S01]  /*adc0*/  MUFU.EX2 R43, R43 ;  /* 0x0000002b002b7308 */ /* 0x000ee20000000800 */
[----:B--2---:R-:W-:-:S07]  /*add0*/  F2FP.F16.F32.PACK_AB R9, R41, R40 ;  /* 0x000000282909723e */ /* 0x004fce00000000ff */
[----:B------:R-:W-:Y:S08]  /*ade0*/  MUFU.EX2 R44, R44 ;  /* 0x0000002c002c7308 */ /* 0x000ff00000000800 */
[----:B------:R-:W2:Y:S01]  /*adf0*/  MUFU.EX2 R45, R45 ;  /* 0x0000002d002d7308 */ /* 0x000ea20000000800 */
[----:B---3--:R-:W-:-:S07]  /*ae00*/  F2FP.F16.F32.PACK_AB R10, R43, R42 ;  /* 0x0000002a2b0a723e */ /* 0x008fce00000000ff */
[----:B------:R-:W3:Y:S08]  /*ae10*/  MUFU.EX2 R23, R23 ;  /* 0x0000001700177308 */ /* 0x000ef00000000800 */
[----:B------:R-:W-:Y:S01]  /*ae20*/  MUFU.EX2 R24, R24 ;  /* 0x0000001800187308 */ /* 0x000fe20000000800 */
[----:B--2---:R-:W-:-:S07]  /*ae30*/  F2FP.F16.F32.PACK_AB R11, R45, R44 ;  /* 0x0000002c2d0b723e */ /* 0x004fce00000000ff */
        /* <DEDUP_REMOVED lines=16> */
[----:B--2---:R-:W-:Y:S02]  /*af40*/  F2FP.F16.F32.PACK_AB R18, R33, R32 ;  /* 0x000000202112723e */ /* 0x004fe400000000ff */
[----:B---3--:R-:W-:-:S04]  /*af50*/  F2FP.F16.F32.PACK_AB R19, R35, R34 ;  /* 0x000000222313723e */ /* 0x008fc800000000ff */
[----:B------:R1:W-:Y:S01]  /*af60*/  STTM.x16 tmem[UR4], R4 ;  /* 0x00000004000079ed */ /* 0x0003e20008240004 */
[----:B------:R-:W-:Y:S01]  /*af70*/  USHF.L.U32 UR4, UR10, 0x1f, URZ ;  /* 0x0000001f0a047899 */ /* 0x000fe200080006ff */
[----:B------:R-:W2:Y:S02]  /*af80*/  FENCE.VIEW.ASYNC.T ;  /* 0x00000000000073c6 */ /* 0x000ea40000000200 */
[----:B--2---:R-:W-:-:S03]  /*af90*/  NOP ;  /* 0x0000000000007918 */ /* 0x004fc60000000000 */
[----:B------:R-:W-:Y:S01]  /*afa0*/  IMAD.U32 R47, RZ, RZ, UR4 ;  /* 0x00000004ff2f7e24 */ /* 0x000fe2000f8e00ff */
[----:B------:R1:W-:Y:S03]  /*afb0*/  @P0 SYNCS.ARRIVE.TRANS64.ART0 RZ, [UR7+0x90], R46 ;  /* 0x0000902effff09a7 */ /* 0x0003e60008500007 */
[----:B------:R-:W2:Y:S02]  /*afc0*/  SYNCS.PHASECHK.TRANS64.TRYWAIT P0, [UR7+0xb8], R47 ;  /* 0x0000b82fff0075a7 */ /* 0x000ea40008001107 */
[----:B-12---:R-:W-:Y:S05]  /*afd0*/  @!P0 BRA `(.L_x_47) ;  /* 0x0000002400d88947 */ /* 0x006fea0003800000 */
.L_x_105:
[----:B------:R-:W-:Y:S01]  /*afe0*/  MOV R5, UR9 ;  /* 0x0000000900057c02 */ /* 0x000fe20008000f00 */
[----:B-1----:R-:W-:Y:S01]  /*aff0*/  FMUL R4, R163, R2 ;  /* 0x00000002a3047220 */ /* 0x002fe20000400000 */
[----:B------:R-:W-:Y:S01]  /*b000*/  FADD2 R134, R134.F32x2.HI_LO, R142.F32x2.HI_LO ;  /* 0x0000008e8686724b */ /* 0x000fe20000000000 */
[----:B------:R-:W-:Y:S01]  /*b010*/  UIADD3 UR8, UPT, UPT, UR8, 0x1, URZ ;  /* 0x0000000108087890 */ /* 0x000fe2000fffe0ff */
[----:B------:R-:W-:Y:S01]  /*b020*/  FADD2 R136, R136.F32x2.HI_LO, R144.F32x2.HI_LO ;  /* 0x000000908888724b */ /* 0x000fe20000000000 */
[----:B------:R-:W-:Y:S01]  /*b030*/  MOV R160, R155 ;  /* 0x0000009b00a07202 */ /* 0x000fe20000000f00 */
[----:B------:R-:W-:Y:S01]  /*b040*/  FADD2 R4, R4.F32x2.HI_LO, R132.F32x2.HI_LO ;  /* 0x000000840404724b */ /* 0x000fe20000000000 */
[----:B------:R-:W-:Y:S01]  /*b050*/  UISETP.NE.AND UP0, UPT, UR8, URZ, UPT ;  /* 0x000000ff0800728c */ /* 0x000fe2000bf05270 */
        /* <DEDUP_REMOVED lines=65> */
.L_x_45:
[----:B------:R-:W1:Y:S01]  /*b470*/  S2R R3, SR_TID.X ;  /* 0x0000000000037919 */ /* 0x000e620000002100 */
[----:B------:R-:W2:Y:S01]  /*b480*/  S2UR UR4, SR_CgaCtaId ;  /* 0x00000000000479c3 */ /* 0x000ea20000008800 */
[----:B------:R-:W-:Y:S01]  /*b490*/  UMOV UR5, 0x400 ;  /* 0x0000040000057882 */ /* 0x000fe20000000000 */
[----:B------:R-:W-:Y:S01]  /*b4a0*/  MOV R0, UR13 ;  /* 0x0000000d00007c02 */ /* 0x000fe20008000f00 */
[----:B--2---:R-:W-:Y:S01]  /*b4b0*/  ULEA UR4, UR4, UR5, 0x18 ;  /* 0x0000000504047291 */ /* 0x004fe2000f8ec0ff */
[----:B-1----:R-:W-:-:S05]  /*b4c0*/  IMAD.SHL.U32 R3, R3, 0x4, RZ ;  /* 0x0000000403037824 */ /* 0x002fca00078e00ff */
[----:B------:R-:W-:-:S05]  /*b4d0*/  LOP3.LUT R3, R3, 0x1fc, RZ, 0xc0, !PT ;  /* 0x000001fc03037812 */ /* 0x000fca00078ec0ff */
[----:B------:R1:W-:Y:S04]  /*b4e0*/  STS [R3+UR4+0xfc], R2 ;  /* 0x0000fc0203007988 */ /* 0x0003e80008000804 */
[----:B------:R1:W-:Y:S01]  /*b4f0*/  STS [R3+UR4+0x2fc], R155 ;  /* 0x0002fc9b03007988 */ /* 0x0003e20008000804 */
[----:B------:R1:W-:Y:S06]  /*b500*/  BAR.ARV R0, 0x40 ;  /* 0x000100000000751d */ /* 0x0003ec0000002000 */
.L_x_37:
[----:B-1-3--:R-:W1:Y:S01]  /*b510*/  S2R R3, SR_CgaCtaId ;  /* 0x0000000000037919 */ /* 0x00ae620000008800 */
[----:B------:R-:W-:Y:S01]  /*b520*/  USHF.L.U32 UR4, UR10, 0x1f, URZ ;  /* 0x0000001f0a047899 */ /* 0x000fe200080006ff */
[----:B------:R-:W-:-:S04]  /*b530*/  MOV R0, 0x400 ;  /* 0x0000040000007802 */ /* 0x000fc80000000f00 */
[----:B-1----:R-:W-:Y:S01]  /*b540*/  LEA R3, R3, R0, 0x18 ;  /* 0x0000000003037211 */ /* 0x002fe200078ec0ff */
[----:B------:R-:W-:-:S04]  /*b550*/  IMAD.U32 R0, RZ, RZ, UR4 ;  /* 0x00000004ff007e24 */ /* 0x000fc8000f8e00ff */
[----:B------:R-:W1:Y:S02]  /*b560*/  SYNCS.PHASECHK.TRANS64.TRYWAIT P0, [R3+URZ+0xb8], R0 ;  /* 0x0000b800030075a7 */ /* 0x000e6400080011ff */
[----:B-1----:R-:W-:Y:S05]  /*b570*/  @!P0 BRA `(.L_x_49) ;  /* 0x0000002000908947 */ /* 0x002fea0003800000 */
.L_x_107:
[----:B------:R-:W-:Y:S06]  /*b580*/  BAR.ARV 0x2, 0x120 ;  /* 0x0084800000007b1d */ /* 0x000fec0000002000 */
.L_x_3:
[----:B------:R-:W-:-:S04]  /*b590*/  ULOP3.LUT UR4, UR76, 0xfffffffc, URZ, 0xc0, !UPT ;  /* 0xfffffffc4c047892 */ /* 0x000fc8000f8ec0ff */
[----:B------:R-:W-:-:S06]  /*b5a0*/  UISETP.NE.AND UP0, UPT, UR4, 0x8, UPT ;  /* 0x000000080400788c */ /* 0x000fcc000bf05270 */
[----:B------:R-:W-:-:S13]  /*b5b0*/  PLOP3.LUT P0, PT, PT, PT, UP0, 0x80, 0x8 ;  /* 0x000000000008781c */ /* 0x000fda0003f0f008 */
[----:B-1-3--:R-:W-:Y:S05]  /*b5c0*/  @P0 EXIT ;  /* 0x000000000000094d */ /* 0x00afea0003800000 */
[----:B------:R-:W-:-:S08]  /*b5d0*/  NOP ;  /* 0x0000000000007918 */ /* 0x000fd00000000000 */
[----:B------:R-:W1:-:S00]  /*b5e0*/  USETMAXREG.DEALLOC.CTAPOOL 0x50 ;  /* 0x00000050000079c8 */ /* 0x000e4000080e0500 */
[----:B------:R-:W3:Y:S01]  /*b5f0*/  S2UR UR14, SR_CTAID.X ;  /* 0x00000000000e79c3 */ /* 0x000ee20000002500 */
[----:B------:R-:W3:Y:S01]  /*b600*/  LDCU UR4, c[0x0][0x640] ;  /* 0x0000c800ff0477ac */ /* 0x000ee20008000800 */
[----:B-1----:R-:W1:Y:S01]  /*b610*/  S2R R3, SR_CgaCtaId ;  /* 0x0000000000037919 */ /* 0x002e620000008800 */
[----:B------:R-:W-:Y:S01]  /*b620*/  MOV R0, 0x400 ;  /* 0x0000040000007802 */ /* 0x000fe20000000f00 */
[----:B--2---:R-:W-:Y:S01]  /*b630*/  IMAD.MOV.U32 R2, RZ, RZ, 0x1 ;  /* 0x00000001ff027424 */ /* 0x004fe200078e00ff */
[----:B------:R-:W2:Y:S01]  /*b640*/  LDCU.U8 UR8, c[0x0][0x644] ;  /* 0x0000c880ff0877ac */ /* 0x000ea20008000000 */
[----:B------:R-:W4:Y:S01]  /*b650*/  S2R R37, SR_TID.X ;  /* 0x0000000000257919 */ /* 0x000f220000002100 */
[----:B------:R-:W5:Y:S01]  /*b660*/  LDCU.U8 UR7, c[0x0][0x645] ;  /* 0x0000c8a0ff0777ac */ /* 0x000f620008000000 */
[----:B------:R-:W1:Y:S01]  /*b670*/  LDCU UR6, c[0x0][0x654] ;  /* 0x0000ca80ff0677ac */ /* 0x000e620008000800 */
[----:B------:R-:W1:Y:S01]  /*b680*/  LDCU.U8 UR13, c[0x0][0x638] ;  /* 0x0000c700ff0d77ac */ /* 0x000e620008000000 */
[----:B------:R-:W1:Y:S01]  /*b690*/  LDCU.U8 UR16, c[0x0][0x650] ;  /* 0x0000ca00ff1077ac */ /* 0x000e620008000000 */
[----:B---3--:R-:W-:Y:S01]  /*b6a0*/  UIMAD.WIDE.U32 UR4, UR14, UR4, URZ ;  /* 0x000000040e0472a5 */ /* 0x008fe2000f8e00ff */
[----:B------:R-:W3:Y:S03]  /*b6b0*/  LDCU.U8 UR11, c[0x0][0x639] ;  /* 0x0000c720ff0b77ac */ /* 0x000ee60008000000 */
[----:B------:R-:W-:Y:S01]  /*b6c0*/  UIADD3 UR4, UPT, UPT, -UR5, UR14, URZ ;  /* 0x0000000e05047290 */ /* 0x000fe2000fffe1ff */
[----:B------:R-:W3:Y:S01]  /*b6d0*/  LDCU.U8 UR12, c[0x0][0x651] ;  /* 0x0000ca20ff0c77ac */ /* 0x000ee20008000000 */
[----:B-1----:R-:W-:Y:S01]  /*b6e0*/  LEA R3, R3, R0, 0x18 ;  /* 0x0000000003037211 */ /* 0x002fe200078ec0ff */
[----:B------:R-:W-:Y:S01]  /*b6f0*/  IMAD.MOV.U32 R0, RZ, RZ, 0x1 ;  /* 0x00000001ff007424 */ /* 0x000fe200078e00ff */
[----:B------:R-:W-:Y:S01]  /*b700*/  BAR.SYNC.DEFER_BLOCKING 0x2, 0x120 ;  /* 0x0084800000007b1d */ /* 0x000fe20000010000 */
[----:B--2---:R-:W-:Y:S01]  /*b710*/  USHF.R.U32.HI UR4, URZ, UR8, UR4 ;  /* 0x00000008ff047299 */ /* 0x004fe20008011604 */
[C---:B----4-:R-:W-:Y:S01]  /*b720*/  IMAD.SHL.U32 R5, R37.reuse, 0x40, RZ ;  /* 0x0000004025057824 */ /* 0x050fe200078e00ff */
[----:B------:R-:W-:-:S02]  /*b730*/  LOP3.LUT R52, R37, 0x7f, RZ, 0xc0, !PT ;  /* 0x0000007f25347812 */ /* 0x000fc400078ec0ff */
[----:B------:R-:W-:Y:S01]  /*b740*/  UIADD3 UR4, UPT, UPT, UR5, UR4, URZ ;  /* 0x0000000405047290 */ /* 0x000fe2000fffe0ff */
[----:B------:R-:W1:Y:S01]  /*b750*/  LDCU.64 UR8, c[0x0][0x630] ;  /* 0x0000c600ff0877ac */ /* 0x000e620008000a00 */
[----:B------:R-:W-:Y:S02]  /*b760*/  LOP3.LUT R5, R5, 0x7c0, RZ, 0xc0, !PT ;  /* 0x000007c005057812 */ /* 0x000fe400078ec0ff */
[----:B------:R-:W-:Y:S01]  /*b770*/  SHF.R.U32.HI R4, RZ, 0x5, R52 ;  /* 0x00000005ff047819 */ /* 0x000fe20000011634 */
[----:B-----5:R-:W-:Y:S01]  /*b780*/  USHF.R.U32.HI UR10, URZ, UR7, UR4 ;  /* 0x00000007ff0a7299 */ /* 0x020fe20008011604 */
[----:B------:R-:W2:Y:S03]  /*b790*/  LDCU UR7, c[0x0][0x63c] ;  /* 0x0000c780ff0777ac */ /* 0x000ea60008000800 */
[----:B------:R-:W-:Y:S01]  /*b7a0*/  IMAD R36, R4, 0x800, R5 ;  /* 0x0000080004247824 */ /* 0x000fe200078e0205 */
[----:B------:R-:W-:-:S02]  /*b7b0*/  UISETP.GE.AND UP0, UPT, UR10, UR6, UPT ;  /* 0x000000060a00728c */ /* 0x000fc4000bf06270 */
[----:B------:R-:W-:Y:S02]  /*b7c0*/  UIADD3 UR4, UPT, UPT, -UR10, URZ, URZ ;  /* 0x000000ff0a047290 */ /* 0x000fe4000fffe1ff */
[----:B------:R-:W-:Y:S01]  /*b7d0*/  USEL UR6, UR13, UR16, !UP0 ;  /* 0x000000100d067287 */ /* 0x000fe2000c000000 */
[----:B------:R4:W-:Y:S03]  /*b7e0*/  SYNCS.ARRIVE.TRANS64.ART0 RZ, [R3+URZ+0x88], R0 ;  /* 0x0000880003ff79a7 */ /* 0x0009e600085000ff */
[----:B------:R-:W-:-:S03]  /*b7f0*/  ULOP3.LUT UR6, UR6, 0xff, URZ, 0xc0, !UPT ;  /* 0x000000ff06067892 */ /* 0x000fc6000f8ec0ff */
[----:B-1----:R-:W1:Y:S01]  /*b800*/  @UP0 LDCU UR9, c[0x0][0x64c] ;  /* 0x0000c980ff0907ac */ /* 0x002e620008000800 */
[----:B--2---:R-:W-:Y:S01]  /*b810*/  UIMAD UR7, UR4, UR7, UR14 ;  /* 0x00000007040772a4 */ /* 0x004fe2000f8e020e */
[----:B------:R-:W2:Y:S03]  /*b820*/  @UP0 LDCU UR8, c[0x0][0x648] ;  /* 0x0000c900ff0807ac */ /* 0x000ea60008000800 */
[----:B-1----:R-:W-:Y:S02]  /*b830*/  UIMAD.WIDE.U32 UR4, UR7, UR9, URZ ;  /* 0x00000009070472a5 */ /* 0x002fe4000f8e00ff */
[----:B---3--:R-:W-:Y:S02]  /*b840*/  USEL UR9, UR11, UR12, !UP0 ;  /* 0x0000000c0b097287 */ /* 0x008fe4000c000000 */
[----:B------:R-:W-:Y:S01]  /*b850*/  UIADD3 UR4, UPT, UPT, UR7, -UR5, URZ ;  /* 0x8000000507047290 */ /* 0x000fe2000fffe0ff */
[----:B------:R-:W1:Y:S03]  /*b860*/  LDCU.64 UR12, c[0x0][0x620] ;  /* 0x0000c400ff0c77ac */ /* 0x000e660008000a00 */
[----:B------:R-:W-:-:S02]  /*b870*/  USHF.R.U32.HI UR4, URZ, UR6, UR4 ;  /* 0x00000006ff047299 */ /* 0x000fc40008011604 */
[----:B------:R-:W-:Y:S02]  /*b880*/  ULOP3.LUT UR6, UR9, 0xff, URZ, 0xc0, !UPT ;  /* 0x000000ff09067892 */ /* 0x000fe4000f8ec0ff */
[----:B------:R-:W-:Y:S01]  /*b890*/  UIADD3 UR4, UPT, UPT, UR5, UR4, URZ ;  /* 0x0000000405047290 */ /* 0x000fe2000fffe0ff */
[----:B------:R-:W3:Y:S03]  /*b8a0*/  LDCU UR5, c[0x0][0x628] ;  /* 0x0000c500ff0577ac */ /* 0x000ee60008000800 */
[----:B------:R-:W-:Y:S01]  /*b8b0*/  USHF.R.U32.HI UR16, URZ, UR6, UR4 ;  /* 0x00000006ff107299 */ /* 0x000fe20008011604 */
[----:B------:R-:W5:Y:S03]  /*b8c0*/  LDCU.U8 UR11, c[0x0][0x62c] ;  /* 0x0000c580ff0b77ac */ /* 0x000f660008000000 */
[----:B------:R-:W-:-:S04]  /*b8d0*/  UIADD3 UR4, UPT, UPT, -UR16, URZ, URZ ;  /* 0x000000ff10047290 */ /* 0x000fc8000fffe1ff */
[----:B--2---:R-:W-:Y:S01]  /*b8e0*/  UIMAD UR4, UR8, UR4, UR7 ;  /* 0x00000004080472a4 */ /* 0x004fe2000f8e0207 */
[----:B------:R-:W2:Y:S03]  /*b8f0*/  LDCU UR7, c[0x0][0x60c] ;  /* 0x0000c180ff0777ac */ /* 0x000ea60008000800 */
[----:B-1----:R-:W-:-:S04]  /*b900*/  UIMAD UR6, UR10, UR12, UR4 ;  /* 0x0000000c0a0672a4 */ /* 0x002fc8000f8e0204 */
[----:B---3--:R-:W-:-:S04]  /*b910*/  UIMAD.WIDE.U32 UR4, UR6, UR5, URZ ;  /* 0x00000005060472a5 */ /* 0x008fc8000f8e00ff */
[----:B------:R-:W-:-:S04]  /*b920*/  UIADD3 UR4, UPT, UPT, UR6, -UR5, URZ ;  /* 0x8000000506047290 */ /* 0x000fc8000fffe0ff */
[----:B-----5:R-:W-:Y:S01]  /*b930*/  USHF.R.U32.HI UR4, URZ, UR11, UR4 ;  /* 0x0000000bff047299 */ /* 0x020fe20008011604 */
[----:B------:R-:W1:Y:S01]  /*b940*/  LDCU.U8 UR11, c[0x0][0x62d] ;  /* 0x0000c5a0ff0b77ac */ /* 0x000e620008000000 */
[----:B--2---:R-:W-:Y:S02]  /*b950*/  UISETP.GE.AND UP0, UPT, UR14, UR7, UPT ;  /* 0x000000070e00728c */ /* 0x004fe4000bf06270 */
[----:B------:R-:W-:-:S04]  /*b960*/  UIADD3 UR4, UPT, UPT, UR5, UR4, URZ ;  /* 0x0000000405047290 */ /* 0x000fc8000fffe0ff */
[----:B-1----:R-:W-:-:S04]  /*b970*/  USHF.R.U32.HI UR11, URZ, UR11, UR4 ;  /* 0x0000000bff0b7299 */ /* 0x002fc80008011604 */
[----:B------:R-:W-:-:S04]  /*b980*/  UIADD3 UR4, UPT, UPT, -UR11, URZ, URZ ;  /* 0x000000ff0b047290 */ /* 0x000fc8000fffe1ff */
[----:B------:R-:W-:Y:S01]  /*b990*/  UIMAD UR13, UR4, UR13, UR6 ;  /* 0x0000000d040d72a4 */ /* 0x000fe2000f8e0206 */
[----:B----4-:R-:W-:Y:S11]  /*b9a0*/  BRA.U UP0, `(.L_x_50) ;  /* 0x0000001100ac7547 */ /* 0x010ff6000b800000 */
[----:B------:R-:W1:Y:S01]  /*b9b0*/  LDCU UR5, c[0x0][0x614] ;  /* 0x0000c280ff0577ac */ /* 0x000e620008000800 */
[----:B------:R-:W-:Y:S02]  /*b9c0*/  SHF.L.U32 R2, R4, 0x15, RZ ;  /* 0x0000001504027819 */ /* 0x000fe400000006ff */
[----:B------:R-:W-:Y:S01]  /*b9d0*/  IADD3 R36, PT, PT, R3, 0x800, R36 ;  /* 0x0000080003247810 */ /* 0x000fe20007ffe024 */
[----:B------:R-:W2:Y:S01]  /*b9e0*/  LDCU UR9, c[0x0][0x38c] ;  /* 0x00007180ff0977ac */ /* 0x000ea20008000800 */
[----:B------:R-:W3:Y:S01]  /*b9f0*/  LDCU UR6, c[0x0][0x380] ;  /* 0x00007000ff0677ac */ /* 0x000ee20008000800 */
[----:B------:R-:W-:Y:S01]  /*ba00*/  ULOP3.LUT UR4, UR76, 0x3, URZ, 0xc0, !UPT ;  /* 0x000000034c047892 */ /* 0x000fe2000f8ec0ff */
[----:B------:R-:W-:Y:S01]  /*ba10*/  UMOV UR18, 0x0 ;  /* 0x0000000000127882 */ /* 0x000fe20000000000 */
[----:B------:R-:W-:Y:S02]  /*ba20*/  UMOV UR19, 0x1 ;  /* 0x0000000100137882 */ /* 0x000fe40000000000 */
[----:B------:R-:W-:-:S02]  /*ba30*/  UIADD3 UR12, UPT, UPT, UR4, 0x3, URZ ;  /* 0x00000003040c7890 */ /* 0x000fc4000fffe0ff */
[----:B-1----:R-:W-:-:S04]  /*ba40*/  UIADD3 UR5, UPT, UPT, -UR16, UR5, URZ ;  /* 0x0000000510057290 */ /* 0x002fc8000fffe1ff */
[----:B------:R-:W-:Y:S01]  /*ba50*/  IMAD.U32 R38, RZ, RZ, UR12 ;  /* 0x0000000cff267e24 */ /* 0x000fe2000f8e00ff */
[----:B--2---:R-:W-:Y:S02]  /*ba60*/  UISETP.GT.AND UP0, UPT, UR9, URZ, UPT ;  /* 0x000000ff0900728c */ /* 0x004fe4000bf04270 */
[----:B------:R-:W-:Y:S02]  /*ba70*/  UIADD3 UR10, UPT, UPT, UR9, -0x1, URZ ;  /* 0xffffffff090a7890 */ /* 0x000fe4000fffe0ff */
[----:B---3--:R-:W-:Y:S01]  /*ba80*/  UIADD3 UR4, UPT, UPT, UR9, -UR6, URZ ;  /* 0x8000000609047290 */ /* 0x008fe2000fffe0ff */
[----:B------:R1:W-:Y:S01]  /*ba90*/  BAR.SYNC.DEFER_BLOCKING R38, 0x40 ;  /* 0x000100260000751d */ /* 0x0003e20000010000 */
[----:B------:R-:W-:Y:S02]  /*baa0*/  UIADD3 UR6, UPT, UPT, -UR9, URZ, URZ ;  /* 0x000000ff09067290 */ /* 0x000fe4000fffe1ff */
[----:B------:R-:W-:Y:S02]  /*bab0*/  ULEA UR4, UR5, UR4, 0x7 ;  /* 0x0000000405047291 */ /* 0x000fe4000f8e38ff */
[----:B------:R-:W-:-:S02]  /*bac0*/  USHF.R.S32.HI UR5, URZ, 0x1f, UR6 ;  /* 0x0000001fff057899 */ /* 0x000fc40008011406 */
[----:B------:R-:W-:Y:S02]  /*bad0*/  UIADD3 UR6, UPT, UPT, -UR4, URZ, URZ ;  /* 0x000000ff04067290 */ /* 0x000fe4000fffe1ff */
[----:B------:R-:W-:Y:S02]  /*bae0*/  ULEA.HI UR9, UR5, -UR9, URZ, 0x7 ;  /* 0x8000000905097291 */ /* 0x000fe4000f8f38ff */
[----:B------:R-:W-:Y:S02]  /*baf0*/  USHF.R.S32.HI UR5, URZ, 0x1f, UR6 ;  /* 0x0000001fff057899 */ /* 0x000fe40008011406 */
[----:B------:R-:W-:Y:S02]  /*bb00*/  UIADD3 UR7, UPT, UPT, UR4, -0x1, URZ ;  /* 0xffffffff04077890 */ /* 0x000fe4000fffe0ff */
[----:B------:R-:W-:Y:S02]  /*bb10*/  UISETP.GT.AND UP1, UPT, UR4, URZ, UPT ;  /* 0x000000ff0400728c */ /* 0x000fe4000bf24270 */
[----:B------:R-:W-:-:S02]  /*bb20*/  USHF.R.S32.HI UR8, URZ, 0x1f, UR10 ;  /* 0x0000001fff087899 */ /* 0x000fc4000801140a */
[----:B------:R-:W-:Y:S02]  /*bb30*/  ULEA.HI UR4, UR5, -UR4, URZ, 0x7 ;  /* 0x8000000405047291 */ /* 0x000fe4000f8f38ff */
[----:B------:R-:W-:Y:S02]  /*bb40*/  USHF.R.S32.HI UR6, URZ, 0x1f, UR7 ;  /* 0x0000001fff067899 */ /* 0x000fe40008011407 */
[----:B------:R-:W-:Y:S01]  /*bb50*/  ULEA.HI UR10, UR8, UR10, URZ, 0x7 ;  /* 0x0000000a080a7291 */ /* 0x000fe2000f8f38ff */
[----:B------:R1:W-:Y:S01]  /*bb60*/  SYNCS.ARRIVE.TRANS64.ART0 RZ, [R3+URZ+0xb8], R0 ;  /* 0x0000b80003ff79a7 */ /* 0x0003e200085000ff */
[----:B------:R-:W-:Y:S02]  /*bb70*/  USHF.R.S32.HI UR4, URZ, 0x7, UR4 ;  /* 0x00000007ff047899 */ /* 0x000fe40008011404 */
[----:B------:R-:W-:Y:S02]  /*bb80*/  USHF.R.S32.HI UR8, URZ, 0x7, UR9 ;  /* 0x00000007ff087899 */ /* 0x000fe40008011409 */
[----:B------:R-:W-:-:S02]  /*bb90*/  ULEA.HI UR5, UR6, UR7, URZ, 0x7 ;  /* 0x0000000706057291 */ /* 0x000fc4000f8f38ff */
[----:B------:R-:W-:Y:S02]  /*bba0*/  UIADD3 UR6, UPT, UPT, -UR4, URZ, URZ ;  /* 0x000000ff04067290 */ /* 0x000fe4000fffe1ff */
[----:B------:R-:W-:Y:S02]  /*bbb0*/  @UP0 UIMAD.WIDE UR14, UR10, 0x2000000, UR18 ;  /* 0x020000000a0e08a5 */ /* 0x000fe4000f8e0212 */
[----:B------:R-:W-:Y:S02]  /*bbc0*/  ULEA.HI.SX32 UR5, UR5, 0x1, 0x19 ;  /* 0x0000000105057891 */ /* 0x000fe4000f8fcaff */
[----:B------:R-:W-:-:S05]  /*bbd0*/  UIADD3 UR4, UPT, UPT, -UR8, URZ, URZ ;  /* 0x000000ff08047290 */ /* 0x000fca000fffe1ff */
[----:B------:R-:W-:Y:S02]  /*bbe0*/  @!UP1 UMOV UR5, UR6 ;  /* 0x0000000600059c82 */ /* 0x000fe40008000000 */
[----:B------:R-:W-:Y:S02]  /*bbf0*/  @UP0 UMOV UR4, UR15 ;  /* 0x0000000f00040c82 */ /* 0x000fe40008000000 */
[----:B------:R-:W-:-:S04]  /*bc00*/  UISETP.LT.AND UP0, UPT, UR5, UR4, UPT ;  /* 0x000000040500728c */ /* 0x000fc8000bf01270 */
[----:B------:R-:W-:-:S04]  /*bc10*/  USEL UR4, UR5, UR4, UP0 ;  /* 0x0000000405047287 */ /* 0x000fc80008000000 */
[----:B------:R-:W-:-:S09]  /*bc20*/  UISETP.GE.AND UP0, UPT, UR4, 0x2, UPT ;  /* 0x000000020400788c */ /* 0x000fd2000bf06270 */
[----:B-1----:R-:W-:Y:S05]  /*bc30*/  BRA.U !UP0, `(.L_x_51) ;  /* 0x0000000508307547 */ /* 0x002fea000b800000 */
[----:B------:R-:W-:Y:S01]  /*bc40*/  LEA R39, R52, R3, 0x2 ;  /* 0x0000000334277211 */ /* 0x000fe200078e10ff */
[----:B------:R-:W-:-:S12]  /*bc50*/  UIADD3 UR6, UPT, UPT, -UR4, URZ, URZ ;  /* 0x000000ff04067290 */ /* 0x000fd8000fffe1ff */
.L_x_53:
[----:B-1----:R1:W-:Y:S06]  /*bc60*/  BAR.SYNC.DEFER_BLOCKING R38, 0x40 ;  /* 0x000100260000751d */ /* 0x0023ec0000010000 */
[----:B--2---:R-:W2:Y:S02]  /*bc70*/  LDS R40, [R39+0xfc] ;  /* 0x0000fc0027287984 */ /* 0x004ea40000000800 */
[----:B--2---:R-:W-:-:S13]  /*bc80*/  FSETP.GEU.AND P0, PT, R40, 1, PT ;  /* 0x3f8000002800780b */ /* 0x004fda0003f0e000 */
[----:B------:R-:W-:-:S04]  /*bc90*/  VOTE.ANY R4, PT, !P0 ;  /* 0x0000000000047806 */ /* 0x000fc800040e0100 */
[----:B------:R-:W-:-:S13]  /*bca0*/  ISETP.NE.AND P0, PT, R4, RZ, PT ;  /* 0x000000ff0400720c */ /* 0x000fda0003f05270 */
[----:B-1----:R-:W-:Y:S05]  /*bcb0*/  @!P0 BRA `(.L_x_52) ;  /* 0x0000000000fc8947 */ /* 0x002fea0003800000 */
[C---:B------:R-:W-:Y:S02]  /*bcc0*/  R2UR UR4, R2.reuse ;  /* 0x00000000020472ca */ /* 0x040fe400000e0000 */
[----:B------:R-:W-:-:S11]  /*bcd0*/  R2UR UR5, R2 ;  /* 0x00000000020572ca */ /* 0x000fd600000e0000 */
[----:B------:R-:W1:Y:S02]  /*bce0*/  LDTM.x16 R20, tmem[UR4+0x100] ;  /* 0x00010004001479ee */ /* 0x000e640008240000 */
[-C--:B-1----:R-:W-:Y:S02]  /*bcf0*/  FMUL2 R20, R20.F32x2.HI_LO, R40.reuse.F32 ;  /* 0x000000281414724a */ /* 0x082fe40001000000 */
[-C--:B------:R-:W-:Y:S02]  /*bd00*/  FMUL2 R22, R22.F32x2.HI_LO, R40.reuse.F32 ;  /* 0x000000281616724a */ /* 0x080fe40001000000 */
[-C--:B------:R-:W-:Y:S02]  /*bd10*/  FMUL2 R24, R24.F32x2.HI_LO, R40.reuse.F32 ;  /* 0x000000281818724a */ /* 0x080fe40001000000 */
[-C--:B------:R-:W-:Y:S02]  /*bd20*/  FMUL2 R26, R26.F32x2.HI_LO, R40.reuse.F32 ;  /* 0x000000281a1a724a */ /* 0x080fe40001000000 */
[----:B------:R-:W-:-:S02]  /*bd30*/  FMUL2 R28, R28.F32x2.HI_LO, R40.F32 ;  /* 0x000000281c1c724a */ /* 0x000fc40001000000 */
[-C--:B------:R-:W-:Y:S02]  /*bd40*/  FMUL2 R30, R30.F32x2.HI_LO, R40.reuse.F32 ;  /* 0x000000281e1e724a */ /* 0x080fe40001000000 */
[-C--:B------:R-:W-:Y:S02]  /*bd50*/  FMUL2 R32, R32.F32x2.HI_LO, R40.reuse.F32 ;  /* 0x000000282020724a */ /* 0x080fe40001000000 */
[----:B------:R-:W-:-:S04]  /*bd60*/  FMUL2 R34, R34.F32x2.HI_LO, R40.F32 ;  /* 0x000000282222724a */ /* 0x000fc80001000000 */
[----:B------:R-:W-:Y:S01]  /*bd70*/  STTM.x16 tmem[UR5+0x100], R20 ;  /* 0x00010014000079ed */ /* 0x000fe20008240005 */
        /* <DEDUP_REMOVED lines=49> */
[----:B------:R1:W-:Y:S01]  /*c090*/  STTM.x16 tmem[UR4+0x150], R4 ;  /* 0x00015004000079ed */ /* 0x0003e20008240004 */
[----:B------:R-:W2:Y:S02]  /*c0a0*/  FENCE.VIEW.ASYNC.T ;  /* 0x00000000000073c6 */ /* 0x000ea40000000200 */
.L_x_52:
[----:B--2---:R2:W-:Y:S01]  /*c0b0*/  SYNCS.ARRIVE.TRANS64.ART0 RZ, [R3+URZ+0x88], R0 ;  /* 0x0000880003ff79a7 */ /* 0x0045e200085000ff */
[----:B------:R-:W-:-:S04]  /*c0c0*/  UIADD3 UR6, UPT, UPT, UR6, 0x1, URZ ;  /* 0x0000000106067890 */ /* 0x000fc8000fffe0ff */
[----:B------:R-:W-:Y:S01]  /*c0d0*/  UISETP.NE.AND UP0, UPT, UR6, -0x1, UPT ;  /* 0xffffffff0600788c */ /* 0x000fe2000bf05270 */
[----:B------:R2:W-:Y:S08]  /*c0e0*/  SYNCS.ARRIVE.TRANS64.ART0 RZ, [R3+URZ+0xb8], R0 ;  /* 0x0000b80003ff79a7 */ /* 0x0005f000085000ff */
[----:B------:R-:W-:Y:S05]  /*c0f0*/  BRA.U UP0, `(.L_x_53) ;  /* 0xfffffff900d87547 */ /* 0x000fea000b83ffff */
.L_x_51:
[----:B------:R3:W-:Y:S01]  /*c100*/  BAR.SYNC.DEFER_BLOCKING R38, 0x40 ;  /* 0x000100260000751d */ /* 0x0007e20000010000 */
[----:B-1----:R-:W-:Y:S01]  /*c110*/  LEA R5, R52, R3, 0x2 ;  /* 0x0000000334057211 */ /* 0x002fe200078e10ff */
[----:B------:R-:W-:-:S04]  /*c120*/  HFMA2 R4, -RZ, RZ, -0.0 , 0 ;  /* 0x80000000ff047431 */ /* 0x000fc800000001ff */
[----:B------:R3:W1:Y:S04]  /*c130*/  LDS R55, [R5+0xfc] ;  /* 0x0000fc0005377984 */ /* 0x0006680000000800 */
[----:B------:R3:W4:Y:S01]  /*c140*/  LDS R54, [R5+0x2fc] ;  /* 0x0002fc0005367984 */ /* 0x0007220000000800 */
[----:B------:R3:W-:Y:S01]  /*c150*/  SYNCS.ARRIVE.TRANS64.ART0 RZ, [R3+URZ+0xb8], R0 ;  /* 0x0000b80003ff79a7 */ /* 0x0007e200085000ff */
[----:B------:R-:W5:Y:S02]  /*c160*/  SYNCS.PHASECHK.TRANS64.TRYWAIT P0, [R3+URZ+0xa0], RZ ;  /* 0x0000a0ff030075a7 */ /* 0x000f6400080011ff */
[----:B-1-345:R-:W-:Y:S05]  /*c170*/  @!P0 BRA `(.L_x_54) ;  /* 0x0000001400ac8947 */ /* 0x03afea0003800000 */
.L_x_108:
[----:B------:R-:W3:Y:S01]  /*c180*/  SYNCS.PHASECHK.TRANS64.TRYWAIT P1, [R3+URZ+0xc8], R4 ;  /* 0x0000c804030075a7 */ /* 0x000ee200080211ff */
[----:B------:R-:W-:Y:S02]  /*c190*/  R2UR UR4, R2 ;  /* 0x00000000020472ca */ /* 0x000fe400000e0000 */
[----:B------:R-:W-:Y:S01]  /*c1a0*/  FSETP.NE.AND P0, PT, R55, RZ, PT ;  /* 0x000000ff3700720b */ /* 0x000fe20003f05000 */
[----:B---3--:R-:W-:-:S12]  /*c1b0*/  @!P1 BRA `(.L_x_55) ;  /* 0x0000001400b09947 */ /* 0x008fd80003800000 */
.L_x_110:
[----:B---3--:R-:W3:Y:S01]  /*c1c0*/  LDTM.x16 R4, tmem[UR4+0x100] ;  /* 0x00010004000479ee */ /* 0x008ee20008240000 */
[----:B------:R-:W-:Y:S01]  /*c1d0*/  FSEL R56, R55, 1, P0 ;  /* 0x3f80000037387808 */ /* 0x000fe20000000000 */
[----:B------:R-:W-:Y:S01]  /*c1e0*/  IMAD.MOV.U32 R59, RZ, RZ, 0x10 ;  /* 0x00000010ff3b7424 */ /* 0x000fe200078e00ff */
[C---:B------:R-:W-:Y:S01]  /*c1f0*/  R2UR UR4, R2.reuse ;  /* 0x00000000020472ca */ /* 0x040fe200000e0000 */
[----:B------:R-:W-:Y:S01]  /*c200*/  @P0 MUFU.LG2 R55, R55 ;  /* 0x0000003700370308 */ /* 0x000fe20000000c00 */
[----:B------:R-:W-:Y:S01]  /*c210*/  R2UR UR7, R2 ;  /* 0x00000000020772ca */ /* 0x000fe200000e0000 */
[----:B------:R-:W-:Y:S01]  /*c220*/  BSSY.RECONVERGENT B0, `(.L_x_50) ;  /* 0x00000a3000007945 */ /* 0x000fe20003800200 */
[----:B------:R-:W-:Y:S02]  /*c230*/  SHF.R.U32.HI R57, RZ, 0x3, R36 ;  /* 0x00000003ff397819 */ /* 0x000fe40000011624 */
[C---:B------:R-:W-:Y:S02]  /*c240*/  LOP3.LUT P2, RZ, R37.reuse, 0x2, RZ, 0xc0, !PT ;  /* 0x0000000225ff7812 */ /* 0x040fe4000784c0ff */
[----:B------:R-:W-:Y:S01]  /*c250*/  LOP3.LUT P1, RZ, R37, 0x4, RZ, 0xc0, !PT ;  /* 0x0000000425ff7812 */ /* 0x000fe2000782c0ff */
[----:B------:R-:W3:Y:S01]  /*c260*/  MUFU.RCP R56, R56 ;  /* 0x0000003800387308 */ /* 0x000ee20000001000 */
[----:B------:R-:W-:-:S02]  /*c270*/  LOP3.LUT R57, R36, 0x30, R57, 0x78, !PT ;  /* 0x0000003024397812 */ /* 0x000fc400078e7839 */
[C---:B------:R-:W-:Y:S01]  /*c280*/  R2UR UR6, R2.reuse ;  /* 0x00000000020672ca */ /* 0x040fe200000e0000 */
[----:B------:R-:W4:Y:S01]  /*c290*/  LDTM.x16 R20, tmem[UR4+0x110] ;  /* 0x00011004001479ee */ /* 0x000f220008240000 */
[----:B------:R-:W-:Y:S01]  /*c2a0*/  R2UR UR5, R2 ;  /* 0x00000000020572ca */ /* 0x000fe200000e0000 */
[----:B------:R-:W-:Y:S01]  /*c2b0*/  VIADD R2, R57, 0x20 ;  /* 0x0000002039027836 */ /* 0x000fe20000000000 */
[----:B------:R-:W-:-:S05]  /*c2c0*/  SEL R59, R59, 0xfffffff0, !P2 ;  /* 0xfffffff03b3b7807 */ /* 0x000fca0005000000 */
[----:B------:R-:W-:Y:S02]  /*c2d0*/  IMAD.IADD R58, R59, 0x1, R57 ;  /* 0x000000013b3a7824 */ /* 0x000fe400078e0239 */
[----:B------:R-:W-:Y:S02]  /*c2e0*/  @P1 VIADD R2, R57, 0xffffffe0 ;  /* 0xffffffe039021836 */ /* 0x000fe40000000000 */
[-C--:B---3--:R-:W-:Y:S02]  /*c2f0*/  FMUL2 R18, R18.F32x2.HI_LO, R56.reuse.F32 ;  /* 0x000000381212724a */ /* 0x088fe40001000000 */
[-C--:B------:R-:W-:Y:S02]  /*c300*/  FMUL2 R16, R16.F32x2.HI_LO, R56.reuse.F32 ;  /* 0x000000381010724a */ /* 0x080fe40001000000 */
[----:B------:R-:W-:Y:S01]  /*c310*/  FMUL2 R14, R14.F32x2.HI_LO, R56.F32 ;  /* 0x000000380e0e724a */ /* 0x000fe20001000000 */
[----:B------:R-:W-:Y:S01]  /*c320*/  F2FP.F16.F32.PACK_AB R39, R19, R18 ;  /* 0x000000121327723e */ /* 0x000fe200000000ff */
        /* <DEDUP_REMOVED lines=10> */
[----:B----4-:R-:W-:Y:S01]  /*c3d0*/  FMUL2 R34, R34.F32x2.HI_LO, R56.F32 ;  /* 0x000000382222724a */ /* 0x010fe20001000000 */
[----:B------:R-:W-:Y:S01]  /*c3e0*/  F2FP.F16.F32.PACK_AB R45, R7, R6 ;  /* 0x00000006072d723e */ /* 0x000fe200000000ff */
[----:B------:R-:W-:Y:S01]  /*c3f0*/  FMUL2 R32, R32.F32x2.HI_LO, R56.F32 ;  /* 0x000000382020724a */ /* 0x000fe20001000000 */
[----:B------:R-:W-:Y:S01]  /*c400*/  F2FP.F16.F32.PACK_AB R44, R5, R4 ;  /* 0x00000004052c723e */ /* 0x000fe200000000ff */
[-C--:B------:R-:W-:Y:S01]  /*c410*/  FMUL2 R30, R30.F32x2.HI_LO, R56.reuse.F32 ;  /* 0x000000381e1e724a */ /* 0x080fe20001000000 */
[----:B------:R-:W3:Y:S01]  /*c420*/  LDTM.x16 R4, tmem[UR7+0x120] ;  /* 0x00012007000479ee */ /* 0x000ee20008240000 */
        /* <DEDUP_REMOVED lines=10> */
[----:B------:R4:W-:Y:S01]  /*c4d0*/  STS.128 [R57], R44 ;  /* 0x0000002c39007388 */ /* 0x0009e20000000c00 */
[----:B------:R-:W-:-:S02]  /*c4e0*/  F2FP.F16.F32.PACK_AB R49, R23, R22 ;  /* 0x000000161731723e */ /* 0x000fc400000000ff */
[----:B------:R-:W-:Y:S01]  /*c4f0*/  F2FP.F16.F32.PACK_AB R48, R21, R20 ;  /* 0x000000141530723e */ /* 0x000fe200000000ff */
[----:B------:R5:W-:Y:S01]  /*c500*/  STS.128 [R58], R36 ;  /* 0x000000243a007388 */ /* 0x000be20000000c00 */
[----:B------:R-:W-:Y:S02]  /*c510*/  F2FP.F16.F32.PACK_AB R40, R29, R28 ;  /* 0x0000001c1d28723e */ /* 0x000fe400000000ff */
[----:B------:R-:W1:Y:S01]  /*c520*/  LDTM.x16 R20, tmem[UR6+0x130] ;  /* 0x00013006001479ee */ /* 0x000e620008240000 */
[----:B------:R2:W-:Y:S01]  /*c530*/  STS.128 [R2], R48 ;  /* 0x0000003002007388 */ /* 0x0005e20000000c00 */
[----:B------:R-:W1:Y:S01]  /*c540*/  LDCU UR6, c[0x0][0x380] ;  /* 0x00007000ff0677ac */ /* 0x000e620008000800 */
[-C--:B---3--:R-:W-:Y:S02]  /*c550*/  FMUL2 R18, R18.F32x2.HI_LO, R56.reuse.F32 ;  /* 0x000000381212724a */ /* 0x088fe40001000000 */
[-C--:B------:R-:W-:Y:S02]  /*c560*/  FMUL2 R16, R16.F32x2.HI_LO, R56.reuse.F32 ;  /* 0x000000381010724a */ /* 0x080fe40001000000 */
[----:B------:R-:W-:-:S02]  /*c570*/  FMUL2 R14, R14.F32x2.HI_LO, R56.F32 ;  /* 0x000000380e0e724a */ /* 0x000fc40001000000 */
[-C--:B------:R-:W-:Y:S02]  /*c580*/  FMUL2 R12, R12.F32x2.HI_LO, R56.reuse.F32 ;  /* 0x000000380c0c724a */ /* 0x080fe40001000000 */
[-C--:B------:R-:W-:Y:S02]  /*c590*/  FMUL2 R10, R10.F32x2.HI_LO, R56.reuse.F32 ;  /* 0x000000380a0a724a */ /* 0x080fe40001000000 */
[-C--:B------:R-:W-:Y:S02]  /*c5a0*/  FMUL2 R8, R8.F32x2.HI_LO, R56.reuse.F32 ;  /* 0x000000380808724a */ /* 0x080fe40001000000 */
[-C--:B------:R-:W-:Y:S02]  /*c5b0*/  FMUL2 R6, R6.F32x2.HI_LO, R56.reuse.F32 ;  /* 0x000000380606724a */ /* 0x080fe40001000000 */
[----:B------:R-:W-:Y:S01]  /*c5c0*/  FMUL2 R4, R4.F32x2.HI_LO, R56.F32 ;  /* 0x000000380404724a */ /* 0x000fe20001000000 */
[----:B----4-:R-:W-:Y:S01]  /*c5d0*/  F2FP.F16.F32.PACK_AB R47, R11, R10 ;  /* 0x0000000a0b2f723e */ /* 0x010fe200000000ff */
[----:B-1----:R-:W-:Y:S01]  /*c5e0*/  FMUL2 R34, R34.F32x2.HI_LO, R56.F32 ;  /* 0x000000382222724a */ /* 0x002fe20001000000 */
[----:B------:R-:W-:Y:S01]  /*c5f0*/  F2FP.F16.F32.PACK_AB R46, R9, R8 ;  /* 0x00000008092e723e */ /* 0x000fe200000000ff */
[----:B------:R-:W-:Y:S01]  /*c600*/  FMUL2 R26, R26.F32x2.HI_LO, R56.F32 ;  /* 0x000000381a1a724a */ /* 0x000fe20001000000 */
[----:B-----5:R-:W-:Y:S01]  /*c610*/  F2FP.F16.F32.PACK_AB R39, R19, R18 ;  /* 0x000000121327723e */ /* 0x020fe200000000ff */
        /* <DEDUP_REMOVED lines=8> */
[----:B--2---:R-:W-:Y:S01]  /*c6a0*/  IMAD.IADD R48, R59, 0x1, R2 ;  /* 0x000000013b307824 */ /* 0x004fe200078e0202 */
[----:B------:R-:W-:Y:S01]  /*c6b0*/  F2FP.F16.F32.PACK_AB R44, R5, R4 ;  /* 0x00000004052c723e */ /* 0x000fe200000000ff */
[-C--:B------:R-:W-:Y:S01]  /*c6c0*/  FMUL2 R22, R22.F32x2.HI_LO, R56.reuse.F32 ;  /* 0x000000381616724a */ /* 0x080fe20001000000 */
[----:B------:R-:W1:Y:S01]  /*c6d0*/  LDTM.x16 R4, tmem[UR5+0x140] ;  /* 0x00014005000479ee */ /* 0x000e620008240000 */
[----:B------:R-:W-:Y:S01]  /*c6e0*/  FMUL2 R20, R20.F32x2.HI_LO, R56.F32 ;  /* 0x000000381414724a */ /* 0x000fe20001000000 */
[----:B------:R-:W-:Y:S01]  /*c6f0*/  F2FP.F16.F32.PACK_AB R35, R35, R34 ;  /* 0x000000222323723e */ /* 0x000fe200000000ff */
[----:B------:R2:W-:Y:S01]  /*c700*/  STS.128 [R48], R40 ;  /* 0x0000002830007388 */ /* 0x0005e20000000c00 */
[----:B------:R-:W-:Y:S01]  /*c710*/  F2FP.F16.F32.PACK_AB R27, R27, R26 ;  /* 0x0000001a1b1b723e */ /* 0x000fe200000000ff */
[----:B------:R-:W3:Y:S01]  /*c720*/  LDCU UR5, c[0x0][0x614] ;  /* 0x0000c280ff0577ac */ /* 0x000ee20008000800 */
[----:B------:R-:W-:Y:S01]  /*c730*/  F2FP.F16.F32.PACK_AB R34, R33, R32 ;  /* 0x000000202122723e */ /* 0x000fe200000000ff */
[----:B------:R-:W-:Y:S01]  /*c740*/  STS.128 [R57+0x2000], R44 ;  /* 0x0020002c39007388 */ /* 0x000fe20000000c00 */
[----:B------:R-:W-:-:S02]  /*c750*/  F2FP.F16.F32.PACK_AB R26, R25, R24 ;  /* 0x00000018191a723e */ /* 0x000fc400000000ff */
[----:B------:R-:W-:Y:S01]  /*c760*/  F2FP.F16.F32.PACK_AB R33, R31, R30 ;  /* 0x0000001e1f21723e */ /* 0x000fe200000000ff */
[----:B------:R-:W-:Y:S01]  /*c770*/  STS.128 [R58+0x2000], R36 ;  /* 0x002000243a007388 */ /* 0x000fe20000000c00 */
[----:B------:R-:W-:Y:S02]  /*c780*/  F2FP.F16.F32.PACK_AB R32, R29, R28 ;  /* 0x0000001c1d20723e */ /* 0x000fe400000000ff */
[----:B------:R-:W-:Y:S02]  /*c790*/  F2FP.F16.F32.PACK_AB R25, R23, R22 ;  /* 0x000000161719723e */ /* 0x000fe400000000ff */
[----:B------:R-:W-:-:S05]  /*c7a0*/  F2FP.F16.F32.PACK_AB R24, R21, R20 ;  /* 0x000000141518723e */ /* 0x000fca00000000ff */
[----:B------:R-:W-:Y:S01]  /*c7b0*/  STS.128 [R2+0x2000], R24 ;  /* 0x0020001802007388 */ /* 0x000fe20000000c00 */
[----:B-1----:R-:W-:-:S03]  /*c7c0*/  FMUL2 R18, R18.F32x2.HI_LO, R56.F32 ;  /* 0x000000381212724a */ /* 0x002fc60001000000 */
[----:B------:R-:W-:Y:S01]  /*c7d0*/  STS.128 [R48+0x2000], R32 ;  /* 0x0020002030007388 */ /* 0x000fe20000000c00 */
        /* <DEDUP_REMOVED lines=11> */
[----:B--2---:R-:W-:Y:S01]  /*c890*/  FMUL2 R40, R4.F32x2.HI_LO, R56.F32 ;  /* 0x000000380428724a */ /* 0x004fe20001000000 */
[----:B------:R-:W-:-:S02]  /*c8a0*/  F2FP.F16.F32.PACK_AB R30, R9, R8 ;  /* 0x00000008091e723e */ /* 0x000fc400000000ff */
[----:B------:R-:W1:Y:S01]  /*c8b0*/  LDTM.x16 R4, tmem[UR4+0x150] ;  /* 0x00015004000479ee */ /* 0x000e620008240000 */
[----:B------:R-:W-:Y:S01]  /*c8c0*/  F2FP.F16.F32.PACK_AB R29, R29, R28 ;  /* 0x0000001c1d1d723e */ /* 0x000fe200000000ff */
[----:B------:R-:W-:Y:S01]  /*c8d0*/  ULOP3.LUT UR4, URZ, UR16, URZ, 0x33, !UPT ;  /* 0x00000010ff047292 */ /* 0x000fe2000f8e33ff */
[----:B------:R-:W-:-:S03]  /*c8e0*/  F2FP.F16.F32.PACK_AB R28, R41, R40 ;  /* 0x00000028291c723e */ /* 0x000fc600000000ff */
[----:B---3--:R-:W-:Y:S02]  /*c8f0*/  UIADD3 UR4, UPT, UPT, UR4, UR5, URZ ;  /* 0x0000000504047290 */ /* 0x008fe4000fffe0ff */
[----:B------:R-:W-:Y:S02]  /*c900*/  STS.128 [R57+0x4000], R28 ;  /* 0x0040001c39007388 */ /* 0x000fe40000000c00 */
[----:B------:R-:W-:Y:S02]  /*c910*/  USHF.L.U32 UR4, UR4, 0x7, URZ ;  /* 0x0000000704047899 */ /* 0x000fe400080006ff */
[----:B------:R-:W-:Y:S02]  /*c920*/  STS.128 [R58+0x4000], R20 ;  /* 0x004000143a007388 */ /* 0x000fe40000000c00 */
[----:B------:R-:W-:-:S06]  /*c930*/  UIADD3 UR5, UPT, UPT, -UR4, UR6, URZ ;  /* 0x0000000604057290 */ /* 0x000fcc000fffe1ff */
[----:B------:R-:W-:Y:S01]  /*c940*/  ISETP.LT.AND P1, PT, R52, UR5, PT ;  /* 0x0000000534007c0c */ /* 0x000fe2000bf21270 */
[-C--:B-1----:R-:W-:Y:S02]  /*c950*/  FMUL2 R40, R4.F32x2.HI_LO, R56.reuse.F32 ;  /* 0x000000380428724a */ /* 0x082fe40001000000 */
[-C--:B------:R-:W-:Y:S02]  /*c960*/  FMUL2 R4, R6.F32x2.HI_LO, R56.reuse.F32 ;  /* 0x000000380604724a */ /* 0x080fe40001000000 */
        /* <DEDUP_REMOVED lines=10> */
[----:B------:R-:W-:-:S02]  /*ca10*/  F2FP.F16.F32.PACK_AB R10, R17, R16 ;  /* 0x00000010110a723e */ /* 0x000fc400000000ff */
[----:B------:R-:W-:Y:S01]  /*ca20*/  F2FP.F16.F32.PACK_AB R11, R19, R18 ;  /* 0x00000012130b723e */ /* 0x000fe200000000ff */
[----:B------:R1:W-:Y:S01]  /*ca30*/  STS.128 [R2+0x4000], R4 ;  /* 0x0040000402007388 */ /* 0x0003e20000000c00 */
[----:B------:R-:W-:Y:S02]  /*ca40*/  F2FP.F16.F32.PACK_AB R9, R15, R14 ;  /* 0x0000000e0f09723e */ /* 0x000fe400000000ff */
[----:B------:R-:W-:Y:S02]  /*ca50*/  F2FP.F16.F32.PACK_AB R8, R13, R12 ;  /* 0x0000000c0d08723e */ /* 0x000fe400000000ff */
[----:B------:R-:W2:Y:S03]  /*ca60*/  @P0 LDC R13, c[0x0][0x600] ;  /* 0x00018000ff0d0b82 */ /* 0x000ea60000000800 */
[----:B------:R3:W-:Y:S01]  /*ca70*/  STS.128 [R48+0x4000], R8 ;  /* 0x0040000830007388 */ /* 0x0007e20000000c00 */
[----:B------:R4:W-:Y:S06]  /*ca80*/  MEMBAR.ALL.CTA ;  /* 0x0000000000007992 */ /* 0x0009ec0000008000 */
[----:B----4-:R-:W4:Y:S01]  /*ca90*/  FENCE.VIEW.ASYNC.S ;  /* 0x00000000000073c6 */ /* 0x010f220000000000 */
[----:B--2---:R-:W-:Y:S01]  /*caa0*/  @P0 FFMA R13, R54, R13, R55 ;  /* 0x0000000d360d0223 */ /* 0x004fe20000000037 */
[----:B-1----:R-:W-:Y:S01]  /*cab0*/  IMAD.MOV.U32 R2, RZ, RZ, RZ ;  /* 0x000000ffff027224 */ /* 0x002fe200078e00ff */
[----:B----4-:R-:W-:Y:S01]  /*cac0*/  SYNCS.ARRIVE.TRANS64.ART0 RZ, [R3+URZ+0x88], R0 ;  /* 0x0000880003ff79a7 */ /* 0x010fe200085000ff */
[----:B------:R1:W-:Y:S02]  /*cad0*/  SYNCS.ARRIVE.TRANS64.ART0 RZ, [R3+URZ+0xc0], R0 ;  /* 0x0000c00003ff79a7 */ /* 0x0003e400085000ff */
[----:B-1----:R-:W-:-:S02]  /*cae0*/  IMAD.MOV.U32 R0, RZ, RZ, -0x800000 ;  /* 0xff800000ff007424 */ /* 0x002fc400078e00ff */
[----:B------:R-:W-:Y:S01]  /*caf0*/  @P0 FMUL R0, R13, 0.69314718246459960938 ;  /* 0x3f3172180d000820 */ /* 0x000fe20000400000 */
[----:B---3--:R-:W-:Y:S06]  /*cb00*/  @!P1 BRA `(.L_x_56) ;  /* 0x0000000000509947 */ /* 0x008fec0003800000 */
[----:B------:R-:W1:Y:S01]  /*cb10*/  LDC.64 R6, c[0x0][0x3c8] ;  /* 0x0000f200ff067b82 */ /* 0x000e620000000a00 */
[----:B------:R-:W-:Y:S01]  /*cb20*/  USHF.R.S32.HI UR5, URZ, 0x1f, UR13 ;  /* 0x0000001fff057899 */ /* 0x000fe2000801140d */
[----:B------:R-:W-:Y:S01]  /*cb30*/  MOV R53, RZ ;  /* 0x000000ff00357202 */ /* 0x000fe20000000f00 */
[----:B------:R-:W-:Y:S02]  /*cb40*/  USHF.R.S32.HI UR9, URZ, 0x1f, UR11 ;  /* 0x0000001fff097899 */ /* 0x000fe4000801140b */
[----:B------:R-:W-:Y:S01]  /*cb50*/  USHF.R.S32.HI UR8, URZ, 0x1f, UR4 ;  /* 0x0000001fff087899 */ /* 0x000fe20008011404 */
[----:B------:R-:W2:Y:S02]  /*cb60*/  LDCU.64 UR6, c[0x0][0x3b0] ;  /* 0x00007600ff0677ac */ /* 0x000ea40008000a00 */
[----:B------:R-:W3:Y:S01]  /*cb70*/  LDC.64 R4, c[0x0][0x3d0] ;  /* 0x0000f400ff047b82 */ /* 0x000ee20000000a00 */
[----:B-1----:R-:W-:-:S04]  /*cb80*/  IMAD.WIDE.U32 R52, R6, UR13, R52 ;  /* 0x0000000d06347c25 */ /* 0x002fc8000f8e0034 */
[----:B------:R-:W-:Y:S01]  /*cb90*/  IMAD R6, R6, UR5, RZ ;  /* 0x0000000506067c24 */ /* 0x000fe2000f8e02ff */
[----:B------:R-:W-:-:S03]  /*cba0*/  IADD3 R8, P0, PT, R52, UR4, RZ ;  /* 0x0000000434087c10 */ /* 0x000fc6000ff1e0ff */
[----:B------:R-:W-:Y:S02]  /*cbb0*/  IMAD R7, R7, UR13, R6 ;  /* 0x0000000d07077c24 */ /* 0x000fe4000f8e0206 */
[----:B---3--:R-:W-:-:S03]  /*cbc0*/  IMAD R6, R4, UR9, RZ ;  /* 0x0000000904067c24 */ /* 0x008fc6000f8e02ff */
[----:B------:R-:W-:Y:S01]  /*cbd0*/  IADD3.X R9, PT, PT, R53, UR8, R7, P0, !PT ;  /* 0x0000000835097c10 */ /* 0x000fe200087fe407 */
[----:B------:R-:W1:Y:S01]  /*cbe0*/  LDCU.64 UR8, c[0x0][0x358] ;  /* 0x00006b00ff0877ac */ /* 0x000e620008000a00 */
[----:B------:R-:W-:Y:S02]  /*cbf0*/  IMAD R5, R5, UR11, R6 ;  /* 0x0000000b05057c24 */ /* 0x000fe4000f8e0206 */
[----:B------:R-:W-:-:S05]  /*cc00*/  IMAD.WIDE.U32 R8, R4, UR11, R8 ;  /* 0x0000000b04087c25 */ /* 0x000fca000f8e0008 */
[----:B------:R-:W-:Y:S02]  /*cc10*/  IADD3 R5, PT, PT, R9, R5, RZ ;  /* 0x0000000509057210 */ /* 0x000fe40007ffe0ff */
[----:B--2---:R-:W-:-:S04]  /*cc20*/  LEA R4, P0, R8, UR6, 0x2 ;  /* 0x0000000608047c11 */ /* 0x004fc8000f8010ff */
[----:B------:R-:W-:-:S05]  /*cc30*/  LEA.HI.X R5, R8, UR7, R5, 0x2, P0 ;  /* 0x0000000708057c11 */ /* 0x000fca00080f1405 */
[----:B-1----:R1:W-:Y:S04]  /*cc40*/  STG.E desc[UR8][R4.64], R0 ;  /* 0x0000000004007986 */ /* 0x0023e8000c101908 */
.L_x_56:
[----:B------:R-:W-:Y:S05]  /*cc50*/  BSYNC.RECONVERGENT B0 ;  /* 0x0000000000007941 */ /* 0x000fea0003800200 */
.L_x_50:
[----:B-1----:R-:W-:-:S04]  /*cc60*/  SHF.L.U32 R4, R2, 0x1f, RZ ;  /* 0x0000001f02047819 */ /* 0x002fc800000006ff */
[----:B------:R-:W1:Y:S02]  /*cc70*/  SYNCS.PHASECHK.TRANS64.TRYWAIT P0, [R3+URZ+0xc8], R4 ;  /* 0x0000c804030075a7 */ /* 0x000e6400080011ff */
[----:B-1----:R-:W-:Y:S05]  /*cc80*/  @!P0 BRA `(.L_x_57) ;  /* 0x0000000c00188947 */ /* 0x002fea0003800000 */
.L_x_112:
[----:B------:R-:W-:Y:S06]  /*cc90*/  BAR.ARV 0x2, 0x120 ;  /* 0x0084800000007b1d */ /* 0x000fec0000002000 */
[----:B------:R-:W-:Y:S05]  /*cca0*/  EXIT ;  /* 0x000000000000794d */ /* 0x000fea0003800000 */
.L_x_6:
[----:B------:R-:W-:-:S07]  /*ccb0*/  MOV R2, UR4 ;  /* 0x0000000400027c02 */ /* 0x000fce0008000f00 */
.L_x_58:
[----:B-1----:R1:W2:Y:S02]  /*ccc0*/  SYNCS.PHASECHK.TRANS64.TRYWAIT P0, [R2+URZ+0xc0], RZ ;  /* 0x0000c0ff020075a7 */ /* 0x0022a400080011ff */
[----:B--2---:R-:W-:Y:S05]  /*ccd0*/  @!P0 NANOSLEEP.SYNCS 0x989680 ;  /* 0x009896800000895d */ /* 0x004fea0003900000 */
[----:B------:R-:W2:Y:S02]  /*cce0*/  @!P0 SYNCS.PHASECHK.TRANS64 P0, [R2+URZ+0xc0], RZ ;  /* 0x0000c0ff020085a7 */ /* 0x000ea400080010ff */
[----:B--2---:R-:W-:Y:S05]  /*ccf0*/  @!P0 BRA `(.L_x_58) ;  /* 0xfffffffc00f08947 */ /* 0x004fea000383ffff */
[----:B------:R-:W-:Y:S05]  /*cd00*/  BRA `(.L_x_59) ;  /* 0xffffff3c00847947 */ /* 0x000fea000383ffff */
.L_x_12:
[----:B------:R-:W-:-:S07]  /*cd10*/  MOV R2, UR4 ;  /* 0x0000000400027c02 */ /* 0x000fce0008000f00 */
.L_x_60:
[----:B-1----:R1:W2:Y:S02]  /*cd20*/  SYNCS.PHASECHK.TRANS64.TRYWAIT P0, [R2+URZ], RZ ;  /* 0x000000ff020075a7 */ /* 0x0022a400080011ff */
[----:B--2---:R-:W-:Y:S05]  /*cd30*/  @!P0 NANOSLEEP.SYNCS 0x989680 ;  /* 0x009896800000895d */ /* 0x004fea0003900000 */
[----:B------:R-:W2:Y:S02]  /*cd40*/  @!P0 SYNCS.PHASECHK.TRANS64 P0, [R2+URZ], RZ ;  /* 0x000000ff020085a7 */ /* 0x000ea400080010ff */
[----:B--2---:R-:W-:Y:S05]  /*cd50*/  @!P0 BRA `(.L_x_60) ;  /* 0xfffffffc00f08947 */ /* 0x004fea000383ffff */
[----:B------:R-:W-:Y:S05]  /*cd60*/  BRA `(.L_x_61) ;  /* 0xffffff4400207947 */ /* 0x000fea000383ffff */
.L_x_13:
[----:B------:R-:W-:-:S07]  /*cd70*/  MOV R2, UR4 ;  /* 0x0000000400027c02 */ /* 0x000fce0008000f00 */
.L_x_62:
[----:B-1----:R1:W2:Y:S02]  /*cd80*/  SYNCS.PHASECHK.TRANS64.TRYWAIT P0, [R2+URZ+0x10], RZ ;  /* 0x000010ff020075a7 */ /* 0x0022a400080011ff */
[----:B--2---:R-:W-:Y:S05]  /*cd90*/  @!P0 NANOSLEEP.SYNCS 0x989680 ;  /* 0x009896800000895d */ /* 0x004fea0003900000 */
[----:B------:R-:W2:Y:S02]  /*cda0*/  @!P0 SYNCS.PHASECHK.TRANS64 P0, [R2+URZ+0x10], RZ ;  /* 0x000010ff020085a7 */ /* 0x000ea400080010ff */
[----:B--2---:R-:W-:Y:S05]  /*cdb0*/  @!P0 BRA `(.L_x_62) ;  /* 0xfffffffc00f08947 */ /* 0x004fea000383ffff */
[----:B------:R-:W-:Y:S05]  /*cdc0*/  BRA `(.L_x_63) ;  /* 0xffffff48003c7947 */ /* 0x000fea000383ffff */
.L_x_15:
[----:B------:R-:W-:Y:S02]  /*cdd0*/  MOV R8, UR20 ;  /* 0x0000001400087c02 */ /* 0x000fe40008000f00 */
[----:B------:R-:W-:Y:S07]  /*cde0*/  MOV R14, R15 ;  /* 0x0000000f000e7202 */ /* 0x000fee0000000f00 */
.L_x_64:
[----:B-1----:R1:W2:Y:S02]  /*cdf0*/  SYNCS.PHASECHK.TRANS64.TRYWAIT P0, [R8+URZ+0x10], R15 ;  /* 0x0000100f080075a7 */ /* 0x0022a400080011ff */
[----:B--2---:R-:W-:Y:S05]  /*ce00*/  @!P0 NANOSLEEP.SYNCS 0x989680 ;  /* 0x009896800000895d */ /* 0x004fea0003900000 */
[----:B------:R-:W2:Y:S02]  /*ce10*/  @!P0 SYNCS.PHASECHK.TRANS64 P0, [R8+URZ+0x10], R15 ;  /* 0x0000100f080085a7 */ /* 0x000ea400080010ff */
[----:B--2---:R-:W-:Y:S05]  /*ce20*/  @!P0 BRA `(.L_x_64) ;  /* 0xfffffffc00f08947 */ /* 0x004fea000383ffff */
[----:B------:R-:W-:Y:S05]  /*ce30*/  BRA `(.L_x_65) ;  /* 0xffffff4c00147947 */ /* 0x000fea000383ffff */
.L_x_16:
[----:B------:R-:W-:Y:S02]  /*ce40*/  MOV R12, UR7 ;  /* 0x00000007000c7c02 */ /* 0x000fe40008000f00 */
[----:B------:R-:W-:Y:S02]  /*ce50*/  MOV R13, UR7 ;  /* 0x00000007000d7c02 */ /* 0x000fe40008000f00 */
[----:B------:R-:W-:Y:S07]  /*ce60*/  MOV R9, UR4 ;  /* 0x0000000400097c02 */ /* 0x000fee0008000f00 */
.L_x_66:
[----:B-1----:R1:W2:Y:S02]  /*ce70*/  SYNCS.PHASECHK.TRANS64.TRYWAIT P0, [R9+URZ+0x88], R13 ;  /* 0x0000880d090075a7 */ /* 0x0022a400080011ff */
[----:B--2---:R-:W-:Y:S05]  /*ce80*/  @!P0 NANOSLEEP.SYNCS 0x989680 ;  /* 0x009896800000895d */ /* 0x004fea0003900000 */
[----:B------:R-:W2:Y:S02]  /*ce90*/  @!P0 SYNCS.PHASECHK.TRANS64 P0, [R9+URZ+0x88], R13 ;  /* 0x0000880d090085a7 */ /* 0x000ea400080010ff */
[----:B--2---:R-:W-:Y:S05]  /*cea0*/  @!P0 BRA `(.L_x_66) ;  /* 0xfffffffc00f08947 */ /* 0x004fea000383ffff */
[----:B------:R-:W-:Y:S05]  /*ceb0*/  BRA `(.L_x_67) ;  /* 0xffffff4c007c7947 */ /* 0x000fea000383ffff */
.L_x_17:
[----:B------:R-:W-:Y:S02]  /*cec0*/  MOV R12, UR7 ;  /* 0x00000007000c7c02 */ /* 0x000fe40008000f00 */
[----:B------:R-:W-:Y:S02]  /*ced0*/  MOV R13, UR7 ;  /* 0x00000007000d7c02 */ /* 0x000fe40008000f00 */
[----:B------:R-:W-:Y:S07]  /*cee0*/  MOV R8, UR4 ;  /* 0x0000000400087c02 */ /* 0x000fee0008000f00 */
.L_x_68:
[----:B-1----:R1:W2:Y:S02]  /*cef0*/  SYNCS.PHASECHK.TRANS64.TRYWAIT P0, [R8+URZ+0x90], R13 ;  /* 0x0000900d080075a7 */ /* 0x0022a400080011ff */
[----:B--2---:R-:W-:Y:S05]  /*cf00*/  @!P0 NANOSLEEP.SYNCS 0x989680 ;  /* 0x009896800000895d */ /* 0x004fea0003900000 */
[----:B------:R-:W2:Y:S02]  /*cf10*/  @!P0 SYNCS.PHASECHK.TRANS64 P0, [R8+URZ+0x90], R13 ;  /* 0x0000900d080085a7 */ /* 0x000ea400080010ff */
[----:B--2---:R-:W-:Y:S05]  /*cf20*/  @!P0 BRA `(.L_x_68) ;  /* 0xfffffffc00f08947 */ /* 0x004fea000383ffff */
[----:B------:R-:W-:Y:S05]  /*cf30*/  BRA `(.L_x_69) ;  /* 0xffffff4c00ec7947 */ /* 0x000fea000383ffff */
.L_x_18:
[----:B-1----:R-:W-:Y:S02]  /*cf40*/  MOV R13, UR12 ;  /* 0x0000000c000d7c02 */ /* 0x002fe40008000f00 */
[----:B------:R-:W-:Y:S07]  /*cf50*/  MOV R8, R9 ;  /* 0x0000000900087202 */ /* 0x000fee0000000f00 */
.L_x_70:
[----:B-1----:R1:W2:Y:S02]  /*cf60*/  SYNCS.PHASECHK.TRANS64.TRYWAIT P0, [R13+URZ+0x10], R9 ;  /* 0x000010090d0075a7 */ /* 0x0022a400080011ff */
[----:B--2---:R-:W-:Y:S05]  /*cf70*/  @!P0 NANOSLEEP.SYNCS 0x989680 ;  /* 0x009896800000895d */ /* 0x004fea0003900000 */
[----:B------:R-:W2:Y:S02]  /*cf80*/  @!P0 SYNCS.PHASECHK.TRANS64 P0, [R13+URZ+0x10], R9 ;  /* 0x000010090d0085a7 */ /* 0x000ea400080010ff */
[----:B--2---:R-:W-:Y:S05]  /*cf90*/  @!P0 BRA `(.L_x_70) ;  /* 0xfffffffc00f08947 */ /* 0x004fea000383ffff */
[----:B------:R-:W-:Y:S05]  /*cfa0*/  BRA `(.L_x_71) ;  /* 0xffffff4c00e47947 */ /* 0x000fea000383ffff */
.L_x_20:
[----:B-1----:R-:W-:Y:S02]  /*cfb0*/  MOV R2, UR19 ;  /* 0x0000001300027c02 */ /* 0x002fe40008000f00 */
[----:B------:R-:W-:-:S07]  /*cfc0*/  MOV R5, R4 ;  /* 0x0000000400057202 */ /* 0x000fce0000000f00 */
.L_x_72:
[----:B-1----:R1:W2:Y:S02]  /*cfd0*/  SYNCS.PHASECHK.TRANS64.TRYWAIT P0, [R2+URZ+0x10], R5 ;  /* 0x00001005020075a7 */ /* 0x0022a400080011ff */
[----:B--2---:R-:W-:Y:S05]  /*cfe0*/  @!P0 NANOSLEEP.SYNCS 0x989680 ;  /* 0x009896800000895d */ /* 0x004fea0003900000 */
[----:B------:R-:W2:Y:S02]  /*cff0*/  @!P0 SYNCS.PHASECHK.TRANS64 P0, [R2+URZ+0x10], R5 ;  /* 0x00001005020085a7 */ /* 0x000ea400080010ff */
[----:B--2---:R-:W-:Y:S05]  /*d000*/  @!P0 BRA `(.L_x_72) ;  /* 0xfffffffc00f08947 */ /* 0x004fea000383ffff */
[----:B------:R-:W-:Y:S05]  /*d010*/  BRA `(.L_x_73) ;  /* 0xffffff50008c7947 */ /* 0x000fea000383ffff */
.L_x_21:
[----:B------:R-:W-:Y:S02]  /*d020*/  MOV R6, UR29 ;  /* 0x0000001d00067c02 */ /* 0x000fe40008000f00 */
[----:B------:R-:W-:Y:S02]  /*d030*/  MOV R7, UR29 ;  /* 0x0000001d00077c02 */ /* 0x000fe40008000f00 */
[----:B------:R-:W-:-:S07]  /*d040*/  MOV R2, UR4 ;  /* 0x0000000400027c02 */ /* 0x000fce0008000f00 */
.L_x_74:
[----:B-1----:R1:W2:Y:S02]  /*d050*/  SYNCS.PHASECHK.TRANS64.TRYWAIT P0, [R2+URZ+0x88], R7 ;  /* 0x00008807020075a7 */ /* 0x0022a400080011ff */
[----:B--2---:R-:W-:Y:S05]  /*d060*/  @!P0 NANOSLEEP.SYNCS 0x989680 ;  /* 0x009896800000895d */ /* 0x004fea0003900000 */
[----:B------:R-:W2:Y:S02]  /*d070*/  @!P0 SYNCS.PHASECHK.TRANS64 P0, [R2+URZ+0x88], R7 ;  /* 0x00008807020085a7 */ /* 0x000ea400080010ff */
[----:B--2---:R-:W-:Y:S05]  /*d080*/  @!P0 BRA `(.L_x_74) ;  /* 0xfffffffc00f08947 */ /* 0x004fea000383ffff */
[----:B------:R-:W-:Y:S05]  /*d090*/  BRA `(.L_x_75) ;  /* 0xffffff5400507947 */ /* 0x000fea000383ffff */
.L_x_22:
[----:B------:R-:W-:Y:S01]  /*d0a0*/  MOV R2, UR18 ;  /* 0x0000001200027c02 */ /* 0x000fe20008000f00 */
[----:B------:R-:W-:Y:S01]  /*d0b0*/  UMOV UR10, UR29 ;  /* 0x0000001d000a7c82 */ /* 0x000fe20008000000 */
[----:B------:R-:W-:-:S05]  /*d0c0*/  UMOV UR11, UR29 ;  /* 0x0000001d000b7c82 */ /* 0x000fca0008000000 */
.L_x_76:
[----:B------:R-:W-:Y:S02]  /*d0d0*/  MOV R4, UR10 ;  /* 0x0000000a00047c02 */ /* 0x000fe40008000f00 */
[----:B-1----:R-:W-:-:S04]  /*d0e0*/  MOV R5, UR11 ;  /* 0x0000000b00057c02 */ /* 0x002fc80008000f00 */
[----:B------:R1:W2:Y:S03]  /*d0f0*/  SYNCS.PHASECHK.TRANS64.TRYWAIT P0, [R2+URZ+0x90], R5 ;  /* 0x00009005020075a7 */ /* 0x0002a600080011ff */
[----:B--2---:R-:W-:Y:S05]  /*d100*/  @!P0 NANOSLEEP.SYNCS 0x989680 ;  /* 0x009896800000895d */ /* 0x004fea0003900000 */
[----:B------:R-:W2:Y:S02]  /*d110*/  @!P0 SYNCS.PHASECHK.TRANS64 P0, [R2+URZ+0x90], R5 ;  /* 0x00009005020085a7 */ /* 0x000ea400080010ff */
[----:B--2---:R-:W-:Y:S05]  /*d120*/  @!P0 BRA `(.L_x_76) ;  /* 0xfffffffc00e88947 */ /* 0x004fea000383ffff */
[----:B------:R-:W-:Y:S05]  /*d130*/  BRA `(.L_x_77) ;  /* 0xffffff5400907947 */ /* 0x000fea000383ffff */
.L_x_28:
[----:B------:R-:W-:Y:S01]  /*d140*/  HFMA2 R4, -RZ, RZ, -0.0 , 0 ;  /* 0x80000000ff047431 */ /* 0x000fe200000001ff */
[----:B------:R-:W-:Y:S02]  /*d150*/  MOV R2, UR9 ;  /* 0x0000000900027c02 */ /* 0x000fe40008000f00 */
[----:B------:R-:W-:-:S07]  /*d160*/  MOV R5, 0x80000000 ;  /* 0x8000000000057802 */ /* 0x000fce0000000f00 */
.L_x_78:
[----:B-1----:R1:W2:Y:S02]  /*d170*/  SYNCS.PHASECHK.TRANS64.TRYWAIT P0, [R2+URZ+0x48], R5 ;  /* 0x00004805020075a7 */ /* 0x0022a400080011ff */
[----:B--2---:R-:W-:Y:S05]  /*d180*/  @!P0 NANOSLEEP.SYNCS 0x989680 ;  /* 0x009896800000895d */ /* 0x004fea0003900000 */
[----:B------:R-:W2:Y:S02]  /*d190*/  @!P0 SYNCS.PHASECHK.TRANS64 P0, [R2+URZ+0x48], R5 ;  /* 0x00004805020085a7 */ /* 0x000ea400080010ff */
[----:B--2---:R-:W-:Y:S05]  /*d1a0*/  @!P0 BRA `(.L_x_78) ;  /* 0xfffffffc00f08947 */ /* 0x004fea000383ffff */
[----:B------:R-:W-:Y:S05]  /*d1b0*/  BRA `(.L_x_79) ;  /* 0xffffff5c00e87947 */ /* 0x000fea000383ffff */
.L_x_29:
[----:B------:R-:W-:Y:S01]  /*d1c0*/  HFMA2 R4, -RZ, RZ, -0.0 , 0 ;  /* 0x80000000ff047431 */ /* 0x000fe200000001ff */
[----:B------:R-:W-:Y:S02]  /*d1d0*/  MOV R2, UR9 ;  /* 0x0000000900027c02 */ /* 0x000fe40008000f00 */
[----:B------:R-:W-:-:S07]  /*d1e0*/  MOV R5, 0x80000000 ;  /* 0x8000000000057802 */ /* 0x000fce0000000f00 */
.L_x_80:
[----:B-1----:R1:W2:Y:S02]  /*d1f0*/  SYNCS.PHASECHK.TRANS64.TRYWAIT P0, [R2+URZ+0x8], R5 ;  /* 0x00000805020075a7 */ /* 0x0022a400080011ff */
[----:B--2---:R-:W-:Y:S05]  /*d200*/  @!P0 NANOSLEEP.SYNCS 0x989680 ;  /* 0x009896800000895d */ /* 0x004fea0003900000 */
[----:B------:R-:W2:Y:S02]  /*d210*/  @!P0 SYNCS.PHASECHK.TRANS64 P0, [R2+URZ+0x8], R5 ;  /* 0x00000805020085a7 */ /* 0x000ea400080010ff */
[----:B--2---:R-:W-:Y:S05]  /*d220*/  @!P0 BRA `(.L_x_80) ;  /* 0xfffffffc00f08947 */ /* 0x004fea000383ffff */
[----:B------:R-:W-:Y:S05]  /*d230*/  BRA `(.L_x_81) ;  /* 0xffffff6000647947 */ /* 0x000fea000383ffff */
.L_x_30:
[----:B------:R-:W-:Y:S01]  /*d240*/  HFMA2 R4, -RZ, RZ, -0.0 , 0 ;  /* 0x80000000ff047431 */ /* 0x000fe200000001ff */
[----:B------:R-:W-:Y:S02]  /*d250*/  MOV R2, UR9 ;  /* 0x0000000900027c02 */ /* 0x000fe40008000f00 */
[----:B------:R-:W-:-:S07]  /*d260*/  MOV R5, 0x80000000 ;  /* 0x8000000000057802 */ /* 0x000fce0000000f00 */
.L_x_82:
[----:B-1----:R1:W2:Y:S02]  /*d270*/  SYNCS.PHASECHK.TRANS64.TRYWAIT P0, [R2+URZ+0x50], R5 ;  /* 0x00005005020075a7 */ /* 0x0022a400080011ff */
[----:B--2---:R-:W-:Y:S05]  /*d280*/  @!P0 NANOSLEEP.SYNCS 0x989680 ;  /* 0x009896800000895d */ /* 0x004fea0003900000 */
[----:B------:R-:W2:Y:S02]  /*d290*/  @!P0 SYNCS.PHASECHK.TRANS64 P0, [R2+URZ+0x50], R5 ;  /* 0x00005005020085a7 */ /* 0x000ea400080010ff */
[----:B--2---:R-:W-:Y:S05]  /*d2a0*/  @!P0 BRA `(.L_x_82) ;  /* 0xfffffffc00f08947 */ /* 0x004fea000383ffff */
[----:B------:R-:W-:Y:S05]  /*d2b0*/  BRA `(.L_x_83) ;  /* 0xffffff6000c47947 */ /* 0x000fea000383ffff */
.L_x_31:
[----:B------:R-:W-:Y:S02]  /*d2c0*/  MOV R2, UR5 ;  /* 0x0000000500027c02 */ /* 0x000fe40008000f00 */
[----:B------:R-:W-:-:S07]  /*d2d0*/  MOV R7, R6 ;  /* 0x0000000600077202 */ /* 0x000fce0000000f00 */
.L_x_84:
[----:B-1----:R1:W2:Y:S02]  /*d2e0*/  SYNCS.PHASECHK.TRANS64.TRYWAIT P0, [R2+URZ+0x48], R7 ;  /* 0x00004807020075a7 */ /* 0x0022a400080011ff */
[----:B--2---:R-:W-:Y:S05]  /*d2f0*/  @!P0 NANOSLEEP.SYNCS 0x989680 ;  /* 0x009896800000895d */ /* 0x004fea0003900000 */
[----:B------:R-:W2:Y:S02]  /*d300*/  @!P0 SYNCS.PHASECHK.TRANS64 P0, [R2+URZ+0x48], R7 ;  /* 0x00004807020085a7 */ /* 0x000ea400080010ff */
[----:B--2---:R-:W-:Y:S05]  /*d310*/  @!P0 BRA `(.L_x_84) ;  /* 0xfffffffc00f08947 */ /* 0x004fea000383ffff */
[----:B------:R-:W-:Y:S05]  /*d320*/  BRA `(.L_x_85) ;  /* 0xffffff6400a07947 */ /* 0x000fea000383ffff */
.L_x_32:
[----:B------:R-:W-:Y:S02]  /*d330*/  MOV R2, UR4 ;  /* 0x0000000400027c02 */ /* 0x000fe40008000f00 */
[----:B------:R-:W-:-:S07]  /*d340*/  MOV R7, R6 ;  /* 0x0000000600077202 */ /* 0x000fce0000000f00 */
.L_x_86:
[----:B-1----:R1:W2:Y:S02]  /*d350*/  SYNCS.PHASECHK.TRANS64.TRYWAIT P0, [R2+URZ+0x48], R7 ;  /* 0x00004807020075a7 */ /* 0x0022a400080011ff */
[----:B--2---:R-:W-:Y:S05]  /*d360*/  @!P0 NANOSLEEP.SYNCS 0x989680 ;  /* 0x009896800000895d */ /* 0x004fea0003900000 */
[----:B------:R-:W2:Y:S02]  /*d370*/  @!P0 SYNCS.PHASECHK.TRANS64 P0, [R2+URZ+0x48], R7 ;  /* 0x00004807020085a7 */ /* 0x000ea400080010ff */
[----:B--2---:R-:W-:Y:S05]  /*d380*/  @!P0 BRA `(.L_x_86) ;  /* 0xfffffffc00f08947 */ /* 0x004fea000383ffff */
[----:B------:R-:W-:Y:S05]  /*d390*/  BRA `(.L_x_87) ;  /* 0xffffff6400f07947 */ /* 0x000fea000383ffff */
.L_x_34:
[----:B-1----:R-:W-:Y:S02]  /*d3a0*/  MOV R2, UR4 ;  /* 0x0000000400027c02 */ /* 0x002fe40008000f00 */
[----:B------:R-:W-:-:S07]  /*d3b0*/  MOV R7, R6 ;  /* 0x0000000600077202 */ /* 0x000fce0000000f00 */
.L_x_88:
[----:B-1----:R1:W2:Y:S02]  /*d3c0*/  SYNCS.PHASECHK.TRANS64.TRYWAIT P0, [R2+URZ+0x48], R7 ;  /* 0x00004807020075a7 */ /* 0x0022a400080011ff */
[----:B--2---:R-:W-:Y:S05]  /*d3d0*/  @!P0 NANOSLEEP.SYNCS 0x989680 ;  /* 0x009896800000895d */ /* 0x004fea0003900000 */
[----:B------:R-:W2:Y:S02]  /*d3e0*/  @!P0 SYNCS.PHASECHK.TRANS64 P0, [R2+URZ+0x48], R7 ;  /* 0x00004807020085a7 */ /* 0x000ea400080010ff */
[----:B--2---:R-:W-:Y:S05]  /*d3f0*/  @!P0 BRA `(.L_x_88) ;  /* 0xfffffffc00f08947 */ /* 0x004fea000383ffff */
[----:B------:R-:W-:Y:S05]  /*d400*/  BRA `(.L_x_89) ;  /* 0xffffff6800d07947 */ /* 0x000fea000383ffff */
.L_x_35:
[----:B------:R-:W-:Y:S02]  /*d410*/  MOV R2, UR5 ;  /* 0x0000000500027c02 */ /* 0x000fe40008000f00 */
[----:B------:R-:W-:-:S07]  /*d420*/  MOV R5, R4 ;  /* 0x0000000400057202 */ /* 0x000fce0000000f00 */
.L_x_90:
[----:B-1----:R1:W2:Y:S02]  /*d430*/  SYNCS.PHASECHK.TRANS64.TRYWAIT P0, [R2+URZ+0x8], R5 ;  /* 0x00000805020075a7 */ /* 0x0022a400080011ff */
[----:B--2---:R-:W-:Y:S05]  /*d440*/  @!P0 NANOSLEEP.SYNCS 0x989680 ;  /* 0x009896800000895d */ /* 0x004fea0003900000 */
[----:B------:R-:W2:Y:S02]  /*d450*/  @!P0 SYNCS.PHASECHK.TRANS64 P0, [R2+URZ+0x8], R5 ;  /* 0x00000805020085a7 */ /* 0x000ea400080010ff */
[----:B--2---:R-:W-:Y:S05]  /*d460*/  @!P0 BRA `(.L_x_90) ;  /* 0xfffffffc00f08947 */ /* 0x004fea000383ffff */
[----:B------:R-:W-:Y:S05]  /*d470*/  BRA `(.L_x_91) ;  /* 0xffffff6800cc7947 */ /* 0x000fea000383ffff */
.L_x_38:
[----:B------:R-:W-:Y:S02]  /*d480*/  MOV R2, UR7 ;  /* 0x0000000700027c02 */ /* 0x000fe40008000f00 */
[----:B------:R-:W-:Y:S02]  /*d490*/  MOV R4, 0x80000000 ;  /* 0x8000000000047802 */ /* 0x000fe40000000f00 */
[----:B------:R-:W-:-:S07]  /*d4a0*/  MOV R5, 0x80000000 ;  /* 0x8000000000057802 */ /* 0x000fce0000000f00 */
.L_x_92:
[----:B-1----:R1:W2:Y:S02]  /*d4b0*/  SYNCS.PHASECHK.TRANS64.TRYWAIT P0, [R2+URZ+0xb8], R5 ;  /* 0x0000b805020075a7 */ /* 0x0022a400080011ff */
[----:B--2---:R-:W-:Y:S05]  /*d4c0*/  @!P0 NANOSLEEP.SYNCS 0x989680 ;  /* 0x009896800000895d */ /* 0x004fea0003900000 */
[----:B------:R-:W2:Y:S02]  /*d4d0*/  @!P0 SYNCS.PHASECHK.TRANS64 P0, [R2+URZ+0xb8], R5 ;  /* 0x0000b805020085a7 */ /* 0x000ea400080010ff */
[----:B--2---:R-:W-:Y:S05]  /*d4e0*/  @!P0 BRA `(.L_x_92) ;  /* 0xfffffffc00f08947 */ /* 0x004fea000383ffff */
[----:B------:R-:W-:Y:S05]  /*d4f0*/  BRA `(.L_x_93) ;  /* 0xffffff6c00487947 */ /* 0x000fea000383ffff */
.L_x_39:
[----:B------:R-:W-:-:S07]  /*d500*/  MOV R2, UR7 ;  /* 0x0000000700027c02 */ /* 0x000fce0008000f00 */
.L_x_94:
[----:B-1----:R1:W2:Y:S02]  /*d510*/  SYNCS.PHASECHK.TRANS64.TRYWAIT P0, [R2+URZ+0x80], RZ ;  /* 0x000080ff020075a7 */ /* 0x0022a400080011ff */
[----:B--2---:R-:W-:Y:S05]  /*d520*/  @!P0 NANOSLEEP.SYNCS 0x989680 ;  /* 0x009896800000895d */ /* 0x004fea0003900000 */
[----:B------:R-:W2:Y:S02]  /*d530*/  @!P0 SYNCS.PHASECHK.TRANS64 P0, [R2+URZ+0x80], RZ ;  /* 0x000080ff020085a7 */ /* 0x000ea400080010ff */
[----:B--2---:R-:W-:Y:S05]  /*d540*/  @!P0 BRA `(.L_x_94) ;  /* 0xfffffffc00f08947 */ /* 0x004fea000383ffff */
[----:B------:R-:W-:Y:S05]  /*d550*/  BRA `(.L_x_95) ;  /* 0xffffff70000c7947 */ /* 0x000fea000383ffff */
.L_x_40:
[----:B------:R-:W-:-:S07]  /*d560*/  MOV R2, UR7 ;  /* 0x0000000700027c02 */ /* 0x000fce0008000f00 */
.L_x_96:
[----:B-1----:R1:W2:Y:S02]  /*d570*/  SYNCS.PHASECHK.TRANS64.TRYWAIT P0, [R2+URZ+0xb8], RZ ;  /* 0x0000b8ff020075a7 */ /* 0x0022a400080011ff */
[----:B--2---:R-:W-:Y:S05]  /*d580*/  @!P0 NANOSLEEP.SYNCS 0x989680 ;  /* 0x009896800000895d */ /* 0x004fea0003900000 */
[----:B------:R-:W2:Y:S02]  /*d590*/  @!P0 SYNCS.PHASECHK.TRANS64 P0, [R2+URZ+0xb8], RZ ;  /* 0x0000b8ff020085a7 */ /* 0x000ea400080010ff */
[----:B--2---:R-:W-:Y:S05]  /*d5a0*/  @!P0 BRA `(.L_x_96) ;  /* 0xfffffffc00f08947 */ /* 0x004fea000383ffff */
[----:B------:R-:W-:Y:S05]  /*d5b0*/  BRA `(.L_x_97) ;  /* 0xffffff9400887947 */ /* 0x000fea000383ffff */
.L_x_42:
[----:B------:R-:W-:Y:S02]  /*d5c0*/  MOV R6, UR4 ;  /* 0x0000000400067c02 */ /* 0x000fe40008000f00 */
[----:B------:R-:W-:Y:S02]  /*d5d0*/  MOV R7, UR4 ;  /* 0x0000000400077c02 */ /* 0x000fe40008000f00 */
[----:B------:R-:W-:-:S07]  /*d5e0*/  MOV R4, UR7 ;  /* 0x0000000700047c02 */ /* 0x000fce0008000f00 */
.L_x_98:
[----:B---3--:R3:W4:Y:S02]  /*d5f0*/  SYNCS.PHASECHK.TRANS64.TRYWAIT P0, [R4+URZ+0x80], R7 ;  /* 0x00008007040075a7 */ /* 0x00872400080011ff */
[----:B----4-:R-:W-:Y:S05]  /*d600*/  @!P0 NANOSLEEP.SYNCS 0x989680 ;  /* 0x009896800000895d */ /* 0x010fea0003900000 */
[----:B------:R-:W4:Y:S02]  /*d610*/  @!P0 SYNCS.PHASECHK.TRANS64 P0, [R4+URZ+0x80], R7 ;  /* 0x00008007040085a7 */ /* 0x000f2400080010ff */
[----:B----4-:R-:W-:Y:S05]  /*d620*/  @!P0 BRA `(.L_x_98) ;  /* 0xfffffffc00f08947 */ /* 0x010fea000383ffff */
[----:B------:R-:W-:Y:S05]  /*d630*/  BRA `(.L_x_99) ;  /* 0xffffff9400bc7947 */ /* 0x000fea000383ffff */
.L_x_43:
[----:B------:R-:W-:Y:S02]  /*d640*/  MOV R6, UR4 ;  /* 0x0000000400067c02 */ /* 0x000fe40008000f00 */
[----:B------:R-:W-:Y:S02]  /*d650*/  MOV R7, UR4 ;  /* 0x0000000400077c02 */ /* 0x000fe40008000f00 */
[----:B------:R-:W-:-:S07]  /*d660*/  MOV R4, UR7 ;  /* 0x0000000700047c02 */ /* 0x000fce0008000f00 */
.L_x_100:
[----:B-1----:R1:W2:Y:S02]  /*d670*/  SYNCS.PHASECHK.TRANS64.TRYWAIT P0, [R4+URZ+0xb8], R7 ;  /* 0x0000b807040075a7 */ /* 0x0022a400080011ff */
[----:B--2---:R-:W-:Y:S05]  /*d680*/  @!P0 NANOSLEEP.SYNCS 0x989680 ;  /* 0x009896800000895d */ /* 0x004fea0003900000 */
[----:B------:R-:W2:Y:S02]  /*d690*/  @!P0 SYNCS.PHASECHK.TRANS64 P0, [R4+URZ+0xb8], R7 ;  /* 0x0000b807040085a7 */ /* 0x000ea400080010ff */
[----:B--2---:R-:W-:Y:S05]  /*d6a0*/  @!P0 BRA `(.L_x_100) ;  /* 0xfffffffc00f08947 */ /* 0x004fea000383ffff */
[----:B------:R-:W-:Y:S05]  /*d6b0*/  BRA `(.L_x_101) ;  /* 0xffffffb800147947 */ /* 0x000fea000383ffff */
.L_x_46:
[----:B------:R-:W-:Y:S02]  /*d6c0*/  MOV R6, UR4 ;  /* 0x0000000400067c02 */ /* 0x000fe40008000f00 */
[----:B------:R-:W-:Y:S02]  /*d6d0*/  MOV R7, UR4 ;  /* 0x0000000400077c02 */ /* 0x000fe40008000f00 */
[----:B------:R-:W-:-:S07]  /*d6e0*/  MOV R4, UR7 ;  /* 0x0000000700047c02 */ /* 0x000fce0008000f00 */
.L_x_102:
[----:B-1----:R1:W2:Y:S02]  /*d6f0*/  SYNCS.PHASECHK.TRANS64.TRYWAIT P0, [R4+URZ+0x80], R7 ;  /* 0x00008007040075a7 */ /* 0x0022a400080011ff */
[----:B--2---:R-:W-:Y:S05]  /*d700*/  @!P0 NANOSLEEP.SYNCS 0x989680 ;  /* 0x009896800000895d */ /* 0x004fea0003900000 */
[----:B------:R-:W2:Y:S02]  /*d710*/  @!P0 SYNCS.PHASECHK.TRANS64 P0, [R4+URZ+0x80], R7 ;  /* 0x00008007040085a7 */ /* 0x000ea400080010ff */
[----:B--2---:R-:W-:Y:S05]  /*d720*/  @!P0 BRA `(.L_x_102) ;  /* 0xfffffffc00f08947 */ /* 0x004fea000383ffff */
[----:B------:R-:W-:Y:S05]  /*d730*/  BRA `(.L_x_103) ;  /* 0xffffffbc00787947 */ /* 0x000fea000383ffff */
.L_x_47:
[----:B------:R-:W-:Y:S02]  /*d740*/  MOV R6, UR4 ;  /* 0x0000000400067c02 */ /* 0x000fe40008000f00 */
[----:B------:R-:W-:Y:S02]  /*d750*/  MOV R7, UR4 ;  /* 0x0000000400077c02 */ /* 0x000fe40008000f00 */
[----:B------:R-:W-:-:S07]  /*d760*/  MOV R4, UR7 ;  /* 0x0000000700047c02 */ /* 0x000fce0008000f00 */
.L_x_104:
[----:B-1----:R1:W2:Y:S02]  /*d770*/  SYNCS.PHASECHK.TRANS64.TRYWAIT P0, [R4+URZ+0xb8], R7 ;  /* 0x0000b807040075a7 */ /* 0x0022a400080011ff */
[----:B--2---:R-:W-:Y:S05]  /*d780*/  @!P0 NANOSLEEP.SYNCS 0x989680 ;  /* 0x009896800000895d */ /* 0x004fea0003900000 */
[----:B------:R-:W2:Y:S02]  /*d790*/  @!P0 SYNCS.PHASECHK.TRANS64 P0, [R4+URZ+0xb8], R7 ;  /* 0x0000b807040085a7 */ /* 0x000ea400080010ff */
[----:B--2---:R-:W-:Y:S05]  /*d7a0*/  @!P0 BRA `(.L_x_104) ;  /* 0xfffffffc00f08947 */ /* 0x004fea000383ffff */
[----:B------:R-:W-:Y:S05]  /*d7b0*/  BRA `(.L_x_105) ;  /* 0xffffffd800087947 */ /* 0x000fea000383ffff */
.L_x_49:
[----:B------:R-:W-:Y:S02]  /*d7c0*/  MOV R4, UR4 ;  /* 0x0000000400047c02 */ /* 0x000fe40008000f00 */
[----:B------:R-:W-:-:S07]  /*d7d0*/  MOV R5, UR4 ;  /* 0x0000000400057c02 */ /* 0x000fce0008000f00 */
.L_x_106:
[----:B-1----:R1:W3:Y:S02]  /*d7e0*/  SYNCS.PHASECHK.TRANS64.TRYWAIT P0, [R3+URZ+0xb8], R5 ;  /* 0x0000b805030075a7 */ /* 0x0022e400080011ff */
[----:B---3--:R-:W-:Y:S05]  /*d7f0*/  @!P0 NANOSLEEP.SYNCS 0x989680 ;  /* 0x009896800000895d */ /* 0x008fea0003900000 */
[----:B------:R-:W3:Y:S02]  /*d800*/  @!P0 SYNCS.PHASECHK.TRANS64 P0, [R3+URZ+0xb8], R5 ;  /* 0x0000b805030085a7 */ /* 0x000ee400080010ff */
[----:B---3--:R-:W-:Y:S05]  /*d810*/  @!P0 BRA `(.L_x_106) ;  /* 0xfffffffc00f08947 */ /* 0x008fea000383ffff */
[----:B------:R-:W-:Y:S05]  /*d820*/  BRA `(.L_x_107) ;  /* 0xffffffdc00547947 */ /* 0x000fea000383ffff */
.L_x_54:
[----:B-1----:R1:W3:Y:S02]  /*d830*/  SYNCS.PHASECHK.TRANS64.TRYWAIT P0, [R3+URZ+0xa0], RZ ;  /* 0x0000a0ff030075a7 */ /* 0x0022e400080011ff */
[----:B---3--:R-:W-:Y:S05]  /*d840*/  @!P0 NANOSLEEP.SYNCS 0x989680 ;  /* 0x009896800000895d */ /* 0x008fea0003900000 */
[----:B------:R-:W3:Y:S02]  /*d850*/  @!P0 SYNCS.PHASECHK.TRANS64 P0, [R3+URZ+0xa0], RZ ;  /* 0x0000a0ff030085a7 */ /* 0x000ee400080010ff */
[----:B---3--:R-:W-:Y:S05]  /*d860*/  @!P0 BRA `(.L_x_54) ;  /* 0xfffffffc00f08947 */ /* 0x008fea000383ffff */
[----:B------:R-:W-:Y:S05]  /*d870*/  BRA `(.L_x_108) ;  /* 0xffffffe800407947 */ /* 0x000fea000383ffff */
.L_x_55:
[----:B------:R-:W-:Y:S01]  /*d880*/  HFMA2 R4, -RZ, RZ, -0.0 , 0 ;  /* 0x80000000ff047431 */ /* 0x000fe200000001ff */
[----:B------:R-:W-:-:S07]  /*d890*/  MOV R5, 0x80000000 ;  /* 0x8000000000057802 */ /* 0x000fce0000000f00 */
.L_x_109:
[----:B---3--:R3:W4:Y:S02]  /*d8a0*/  SYNCS.PHASECHK.TRANS64.TRYWAIT P1, [R3+URZ+0xc8], R5 ;  /* 0x0000c805030075a7 */ /* 0x00872400080211ff */
[----:B----4-:R-:W-:Y:S05]  /*d8b0*/  @!P1 NANOSLEEP.SYNCS 0x989680 ;  /* 0x009896800000995d */ /* 0x010fea0003900000 */
[----:B------:R-:W4:Y:S02]  /*d8c0*/  @!P1 SYNCS.PHASECHK.TRANS64 P1, [R3+URZ+0xc8], R5 ;  /* 0x0000c805030095a7 */ /* 0x000f2400080210ff */
[----:B----4-:R-:W-:Y:S05]  /*d8d0*/  @!P1 BRA `(.L_x_109) ;  /* 0xfffffffc00f09947 */ /* 0x010fea000383ffff */
[----:B------:R-:W-:Y:S05]  /*d8e0*/  BRA `(.L_x_110) ;  /* 0xffffffe800347947 */ /* 0x000fea000383ffff */
.L_x_57:
[----:B------:R-:W-:-:S07]  /*d8f0*/  MOV R5, R4 ;  /* 0x0000000400057202 */ /* 0x000fce0000000f00 */
.L_x_111:
[----:B-1----:R1:W2:Y:S02]  /*d900*/  SYNCS.PHASECHK.TRANS64.TRYWAIT P0, [R3+URZ+0xc8], R5 ;  /* 0x0000c805030075a7 */ /* 0x0022a400080011ff */
[----:B--2---:R-:W-:Y:S05]  /*d910*/  @!P0 NANOSLEEP.SYNCS 0x989680 ;  /* 0x009896800000895d */ /* 0x004fea0003900000 */
[----:B------:R-:W2:Y:S02]  /*d920*/  @!P0 SYNCS.PHASECHK.TRANS64 P0, [R3+URZ+0xc8], R5 ;  /* 0x0000c805030085a7 */ /* 0x000ea400080010ff */
[----:B--2---:R-:W-:Y:S05]  /*d930*/  @!P0 BRA `(.L_x_111) ;  /* 0xfffffffc00f08947 */ /* 0x004fea000383ffff */
[----:B------:R-:W-:Y:S05]  /*d940*/  BRA `(.L_x_112) ;  /* 0xfffffff000d07947 */ /* 0x000fea000383ffff */
        .weak           $__internal_0_$__cuda_sm10x_tcgen05_guardrail_trap_col_being_dealloced_not_returned_by_alloc
        .type           $__internal_0_$__cuda_sm10x_tcgen05_guardrail_trap_col_being_dealloced_not_returned_by_alloc,@function
        .size           $__internal_0_$__cuda_sm10x_tcgen05_guardrail_trap_col_being_dealloced_not_returned_by_alloc,($__internal_1_$__cuda_sm10x_tcgen05_guardrail_trap_phase_invalid_during_alloc - $__internal_0_$__cuda_sm10x_tcgen05_guardrail_trap_col_being_dealloced_not_returned_by_alloc)
$__internal_0_$__cuda_sm10x_tcgen05_guardrail_trap_col_being_dealloced_not_returned_by_alloc:
[----:B------:R-:W-:Y:S05]  /*d950*/  BPT.TRAP 0x1 ;  /* 0x000000040000795c */ /* 0x000fea0000300000 */
[----:B------:R-:W-:-:S04]  /*d960*/  HFMA2 R3, -RZ, RZ, 0, 0 ;  /* 0x00000000ff037431 */ /* 0x000fc800000001ff */
[----:B------:R-:W-:Y:S05]  /*d970*/  RET.REL.NODEC R2 `(kernel_cutlass_kernel_flash_attncuteflash_fwd_sm100FlashAttentionForwardSm100_object_at__tensor0000o9611101213_tensor0000o9611101213_tensor0000o9610111213_tensor0000o9611101213_tensorptrf_0) ;  /* 0xffffff2402a07950 */ /* 0x000fea0003c3ffff */
        .weak           $__internal_1_$__cuda_sm10x_tcgen05_guardrail_trap_phase_invalid_during_alloc
        .type           $__internal_1_$__cuda_sm10x_tcgen05_guardrail_trap_phase_invalid_during_alloc,@function
        .size           $__internal_1_$__cuda_sm10x_tcgen05_guardrail_trap_phase_invalid_during_alloc,($__internal_2_$__cuda_sm10x_tcgen05_guardrail_trap_unallocated_columns_being_dealloced - $__internal_1_$__cuda_sm10x_tcgen05_guardrail_trap_phase_invalid_during_alloc)
$__internal_1_$__cuda_sm10x_tcgen05_guardrail_trap_phase_invalid_during_alloc:
[----:B------:R-:W-:Y:S05]  /*d980*/  BPT.TRAP 0x1 ;  /* 0x000000040000795c */ /* 0x000fea0000300000 */
[----:B------:R-:W-:-:S04]  /*d990*/  MOV R3, 0x0 ;  /* 0x0000000000037802 */ /* 0x000fc80000000f00 */
[----:B------:R-:W-:Y:S05]  /*d9a0*/  RET.REL.NODEC R2 `(kernel_cutlass_kernel_flash_attncuteflash_fwd_sm100FlashAttentionForwardSm100_object_at__tensor0000o9611101213_tensor0000o9611101213_tensor0000o9610111213_tensor0000o9611101213_tensorptrf_0) ;  /* 0xffffff2402947950 */ /* 0x000fea0003c3ffff */
        .weak           $__internal_2_$__cuda_sm10x_tcgen05_guardrail_trap_unallocated_columns_being_dealloced
        .type           $__internal_2_$__cuda_sm10x_tcgen05_guardrail_trap_unallocated_columns_being_dealloced,@function
        .size           $__internal_2_$__cuda_sm10x_tcgen05_guardrail_trap_unallocated_columns_being_dealloced,(.L_x_128 - $__internal_2_$__cuda_sm10x_tcgen05_guardrail_trap_unallocated_columns_being_dealloced)
$__internal_2_$__cuda_sm10x_tcgen05_guardrail_trap_unallocated_columns_being_dealloced:
[----:B------:R-:W-:Y:S05]  /*d9b0*/  BPT.TRAP 0x1 ;  /* 0x000000040000795c */ /* 0x000fea0000300000 */
[----:B------:R-:W-:-:S04]  /*d9c0*/  HFMA2 R3, -RZ, RZ, 0, 0 ;  /* 0x00000000ff037431 */ /* 0x000fc800000001ff */
[----:B------:R-:W-:Y:S05]  /*d9d0*/  RET.REL.NODEC R2 `(kernel_cutlass_kernel_flash_attncuteflash_fwd_sm100FlashAttentionForwardSm100_object_at__tensor0000o9611101213_tensor0000o9611101213_tensor0000o9610111213_tensor0000o9611101213_tensorptrf_0) ;  /* 0xffffff2402887950 */ /* 0x000fea0003c3ffff */
.L_x_113:
[----:B------:R-:W-:-:S00]  /*d9e0*/  BRA `(.L_x_113) ;  /* 0xfffffffc00fc7947 */ /* 0x000fc0000383ffff */
[----:B------:R-:W-:-:S00]  /*d9f0*/  NOP ;  /* 0x0000000000007918 */ /* 0x000fc00000000000 */
        /* <DEDUP_REMOVED lines=8> */
.L_x_128:


//--------------------- .nv.shared.kernel_cutlass_kernel_flash_attncuteflash_fwd_sm100FlashAttentionForwardSm100_object_at__tensor0000o9611101213_tensor0000o9611101213_tensor0000o9610111213_tensor0000o9611101213_tensorptrf_0 --------------------------
	.section	.nv.shared.kernel_cutlass_kernel_flash_attncuteflash_fwd_sm100FlashAttentionForwardSm100_object_at__tensor0000o9611101213_tensor0000o9611101213_tensor0000o9610111213_tensor0000o9611101213_tensorptrf_0,"aw",@nobits
	.sectionflags	@""
	.align	1024
	.zero		1024


//--------------------- .nv.shared.reserved.0     --------------------------
	.section	.nv.shared.reserved.0,"aw",@nobits
	.align	8
	.weak		__nv_reservedSMEM_offset_0_alias
	.size		__nv_reservedSMEM_offset_0_alias, 0, 64
	.other		__nv_reservedSMEM_offset_0_alias,@"STO_CUDA_RESERVED_SHARED STV_DEFAULT"
__nv_reservedSMEM_offset_0_alias:
	.zero		0
.nv.shared.reserved.0:
	.zero		64
	.weak		__nv_reservedSMEM_allocation_phase
	.type		__nv_reservedSMEM_allocation_phase,@object
	.size		__nv_reservedSMEM_allocation_phase,(.L_0 - __nv_reservedSMEM_allocation_phase)
__nv_reservedSMEM_allocation_phase:
	.zero		1
.L_0:
	.zero		7
	.weak		__nv_reservedSMEM_devtool_atexit_pc
	.type		__nv_reservedSMEM_devtool_atexit_pc,@object
	.size		__nv_reservedSMEM_devtool_atexit_pc,(__nv_reservedSMEM_allocation_mask - __nv_reservedSMEM_devtool_atexit_pc)
__nv_reservedSMEM_devtool_atexit_pc:
	.zero		8
	.weak		__nv_reservedSMEM_allocation_mask
	.type		__nv_reservedSMEM_allocation_mask,@object
	.size		__nv_reservedSMEM_allocation_mask,(.L_2 - __nv_reservedSMEM_allocation_mask)
__nv_reservedSMEM_allocation_mask:
	.zero		4
.L_2:


//--------------------- .nv.constant0.kernel_cutlass_kernel_flash_attncuteflash_fwd_sm100FlashAttentionForwardSm100_object_at__tensor0000o9611101213_tensor0000o9611101213_tensor0000o9610111213_tensor0000o9611101213_tensorptrf_0 --------------------------
	.section	.nv.constant0.kernel_cutlass_kernel_flash_attncuteflash_fwd_sm100FlashAttentionForwardSm100_object_at__tensor0000o9611101213_tensor0000o9611101213_tensor0000o9610111213_tensor0000o9611101213_tensorptrf_0,"a",@progbits
	.sectionflags	@""
	.align	4
.nv.constant0.kernel_cutlass_kernel_flash_attncuteflash_fwd_sm100FlashAttentionForwardSm100_object_at__tensor0000o9611101213_tensor0000o9611101213_tensor0000o9610111213_tensor0000o9611101213_tensorptrf_0:
	.zero		1640


//--------------------- SYMBOLS --------------------------

	.type		.nv.reservedSmem.offset0,@object
	.size		.nv.reservedSmem.offset0,0x4
	.type		.nv.reservedSmem.cap,@object
	.size		.nv.reservedSmem.cap,0x4
